//
// Generated by NVIDIA NVVM Compiler
//
// Compiler Build ID: CL-36424714
// Cuda compilation tools, release 13.0, V13.0.88
// Based on NVVM 20.0.0
//

.version 9.0
.target sm_100
.address_size 64

	// .globl	_Z16histogram_kernelPiiS_
// _ZZ11scan_kernelPiS_S_iE3tmp has been demoted

.visible .entry _Z16histogram_kernelPiiS_(
	.param .u64 .ptr .align 1 _Z16histogram_kernelPiiS__param_0,
	.param .u32 _Z16histogram_kernelPiiS__param_1,
	.param .u64 .ptr .align 1 _Z16histogram_kernelPiiS__param_2
)
{
	.reg .pred 	%p<7>;
	.reg .b32 	%r<41>;
	.reg .b64 	%rd<23>;

	ld.param.u64 	%rd3, [_Z16histogram_kernelPiiS__param_0];
	ld.param.u32 	%r12, [_Z16histogram_kernelPiiS__param_1];
	ld.param.u64 	%rd4, [_Z16histogram_kernelPiiS__param_2];
	cvta.to.global.u64 	%rd1, %rd4;
	cvta.to.global.u64 	%rd2, %rd3;
	mov.u32 	%r13, %ctaid.x;
	mov.u32 	%r14, %ntid.x;
	mov.u32 	%r15, %tid.x;
	mad.lo.s32 	%r39, %r13, %r14, %r15;
	mov.u32 	%r16, %nctaid.x;
	mul.lo.s32 	%r2, %r14, %r16;
	setp.ge.s32 	%p1, %r39, %r12;
	@%p1 bra 	$L__BB0_7;
	add.s32 	%r17, %r39, %r2;
	max.s32 	%r18, %r12, %r17;
	setp.lt.s32 	%p2, %r17, %r12;
	selp.u32 	%r19, 1, 0, %p2;
	add.s32 	%r20, %r17, %r19;
	sub.s32 	%r21, %r18, %r20;
	div.u32 	%r22, %r21, %r2;
	add.s32 	%r3, %r22, %r19;
	and.b32  	%r23, %r3, 3;
	setp.eq.s32 	%p3, %r23, 3;
	@%p3 bra 	$L__BB0_4;
	add.s32 	%r24, %r3, 1;
	and.b32  	%r25, %r24, 3;
	neg.s32 	%r37, %r25;
$L__BB0_3:
	.pragma "nounroll";
	mul.wide.s32 	%rd5, %r39, 4;
	add.s64 	%rd6, %rd2, %rd5;
	ld.global.u32 	%r26, [%rd6];
	mul.wide.s32 	%rd7, %r26, 4;
	add.s64 	%rd8, %rd1, %rd7;
	atom.global.add.u32 	%r27, [%rd8], 1;
	add.s32 	%r39, %r39, %r2;
	add.s32 	%r37, %r37, 1;
	setp.ne.s32 	%p4, %r37, 0;
	@%p4 bra 	$L__BB0_3;
$L__BB0_4:
	setp.lt.u32 	%p5, %r3, 3;
	@%p5 bra 	$L__BB0_7;
	mul.wide.s32 	%rd13, %r2, 4;
	shl.b32 	%r36, %r2, 2;
$L__BB0_6:
	mul.wide.s32 	%rd9, %r39, 4;
	add.s64 	%rd10, %rd2, %rd9;
	ld.global.u32 	%r28, [%rd10];
	mul.wide.s32 	%rd11, %r28, 4;
	add.s64 	%rd12, %rd1, %rd11;
	atom.global.add.u32 	%r29, [%rd12], 1;
	add.s64 	%rd14, %rd10, %rd13;
	ld.global.u32 	%r30, [%rd14];
	mul.wide.s32 	%rd15, %r30, 4;
	add.s64 	%rd16, %rd1, %rd15;
	atom.global.add.u32 	%r31, [%rd16], 1;
	add.s64 	%rd17, %rd14, %rd13;
	ld.global.u32 	%r32, [%rd17];
	mul.wide.s32 	%rd18, %r32, 4;
	add.s64 	%rd19, %rd1, %rd18;
	atom.global.add.u32 	%r33, [%rd19], 1;
	add.s64 	%rd20, %rd17, %rd13;
	ld.global.u32 	%r34, [%rd20];
	mul.wide.s32 	%rd21, %r34, 4;
	add.s64 	%rd22, %rd1, %rd21;
	atom.global.add.u32 	%r35, [%rd22], 1;
	add.s32 	%r39, %r36, %r39;
	setp.lt.s32 	%p6, %r39, %r12;
	@%p6 bra 	$L__BB0_6;
$L__BB0_7:
	bar.sync 	0;
	ret;

}
	// .globl	_Z11scan_kernelPiS_S_i
.visible .entry _Z11scan_kernelPiS_S_i(
	.param .u64 .ptr .align 1 _Z11scan_kernelPiS_S_i_param_0,
	.param .u64 .ptr .align 1 _Z11scan_kernelPiS_S_i_param_1,
	.param .u64 .ptr .align 1 _Z11scan_kernelPiS_S_i_param_2,
	.param .u32 _Z11scan_kernelPiS_S_i_param_3
)
{
	.reg .pred 	%p<8>;
	.reg .b32 	%r<86>;
	.reg .b64 	%rd<17>;
	// demoted variable
	.shared .align 4 .b8 _ZZ11scan_kernelPiS_S_iE3tmp[2112];
	ld.param.u64 	%rd3, [_Z11scan_kernelPiS_S_i_param_0];
	ld.param.u64 	%rd1, [_Z11scan_kernelPiS_S_i_param_1];
	ld.param.u64 	%rd2, [_Z11scan_kernelPiS_S_i_param_2];
	ld.param.u32 	%r19, [_Z11scan_kernelPiS_S_i_param_3];
	cvta.to.global.u64 	%rd4, %rd3;
	mov.u32 	%r1, %tid.x;
	shr.u32 	%r21, %r19, 31;
	add.s32 	%r22, %r19, %r21;
	shr.s32 	%r23, %r22, 1;
	add.s32 	%r24, %r23, %r1;
	shr.u32 	%r25, %r1, 5;
	shr.s32 	%r26, %r24, 5;
	mov.u32 	%r2, %ctaid.x;
	shl.b32 	%r27, %r2, 9;
	add.s32 	%r3, %r27, %r1;
	mul.wide.u32 	%rd5, %r3, 4;
	add.s64 	%rd6, %rd4, %rd5;
	ld.global.u32 	%r28, [%rd6];
	add.s32 	%r29, %r25, %r1;
	shl.b32 	%r30, %r29, 2;
	mov.u32 	%r31, _ZZ11scan_kernelPiS_S_iE3tmp;
	add.s32 	%r4, %r31, %r30;
	st.shared.u32 	[%r4], %r28;
	add.s32 	%r5, %r3, %r23;
	mul.wide.u32 	%rd7, %r5, 4;
	add.s64 	%rd8, %rd4, %rd7;
	ld.global.u32 	%r32, [%rd8];
	add.s32 	%r33, %r26, %r24;
	shl.b32 	%r34, %r33, 2;
	add.s32 	%r6, %r31, %r34;
	st.shared.u32 	[%r6], %r32;
	shr.s32 	%r81, %r19, 1;
	setp.lt.s32 	%p1, %r81, 1;
	mov.b32 	%r83, 1;
	@%p1 bra 	$L__BB1_5;
	shl.b32 	%r36, %r1, 1;
	or.b32  	%r8, %r36, 1;
	mov.b32 	%r83, 1;
$L__BB1_2:
	bar.sync 	0;
	setp.ge.s32 	%p2, %r1, %r81;
	@%p2 bra 	$L__BB1_4;
	mul.lo.s32 	%r37, %r83, %r8;
	add.s32 	%r38, %r37, -1;
	add.s32 	%r39, %r37, %r83;
	add.s32 	%r40, %r38, %r83;
	shr.s32 	%r41, %r38, 5;
	add.s32 	%r42, %r41, %r37;
	shr.s32 	%r43, %r40, 5;
	add.s32 	%r44, %r43, %r39;
	shl.b32 	%r45, %r44, 2;
	add.s32 	%r47, %r31, %r45;
	ld.shared.u32 	%r48, [%r47+-4];
	shl.b32 	%r49, %r42, 2;
	add.s32 	%r50, %r31, %r49;
	ld.shared.u32 	%r51, [%r50+-4];
	add.s32 	%r52, %r51, %r48;
	st.shared.u32 	[%r47+-4], %r52;
$L__BB1_4:
	shl.b32 	%r83, %r83, 1;
	shr.u32 	%r12, %r81, 1;
	setp.gt.u32 	%p3, %r81, 1;
	mov.u32 	%r81, %r12;
	@%p3 bra 	$L__BB1_2;
$L__BB1_5:
	setp.ne.s32 	%p4, %r1, 0;
	@%p4 bra 	$L__BB1_7;
	add.s32 	%r53, %r19, -1;
	shr.s32 	%r54, %r53, 5;
	add.s32 	%r55, %r19, %r54;
	shl.b32 	%r56, %r55, 2;
	add.s32 	%r58, %r31, %r56;
	ld.shared.u32 	%r59, [%r58+-4];
	cvta.to.global.u64 	%rd9, %rd2;
	mul.wide.u32 	%rd10, %r2, 4;
	add.s64 	%rd11, %rd9, %rd10;
	st.global.u32 	[%rd11], %r59;
	mov.b32 	%r60, 0;
	st.shared.u32 	[%r58+-4], %r60;
$L__BB1_7:
	setp.lt.s32 	%p5, %r19, 2;
	@%p5 bra 	$L__BB1_12;
	shl.b32 	%r62, %r1, 1;
	or.b32  	%r14, %r62, 1;
	mov.b32 	%r84, 1;
$L__BB1_9:
	shr.s32 	%r83, %r83, 1;
	bar.sync 	0;
	setp.ge.s32 	%p6, %r1, %r84;
	@%p6 bra 	$L__BB1_11;
	mul.lo.s32 	%r63, %r83, %r14;
	add.s32 	%r64, %r63, -1;
	add.s32 	%r65, %r63, %r83;
	add.s32 	%r66, %r64, %r83;
	shr.s32 	%r67, %r64, 5;
	add.s32 	%r68, %r67, %r63;
	shr.s32 	%r69, %r66, 5;
	add.s32 	%r70, %r69, %r65;
	shl.b32 	%r71, %r68, 2;
	add.s32 	%r73, %r31, %r71;
	ld.shared.u32 	%r74, [%r73+-4];
	shl.b32 	%r75, %r70, 2;
	add.s32 	%r76, %r31, %r75;
	ld.shared.u32 	%r77, [%r76+-4];
	st.shared.u32 	[%r73+-4], %r77;
	add.s32 	%r78, %r77, %r74;
	st.shared.u32 	[%r76+-4], %r78;
$L__BB1_11:
	shl.b32 	%r84, %r84, 1;
	setp.lt.s32 	%p7, %r84, %r19;
	@%p7 bra 	$L__BB1_9;
$L__BB1_12:
	cvta.to.global.u64 	%rd12, %rd1;
	bar.sync 	0;
	ld.shared.u32 	%r79, [%r4];
	add.s64 	%rd14, %rd12, %rd5;
	st.global.u32 	[%rd14], %r79;
	ld.shared.u32 	%r80, [%r6];
	add.s64 	%rd16, %rd12, %rd7;
	st.global.u32 	[%rd16], %r80;
	ret;

}
	// .globl	_Z18array_clear_kernelPii
.visible .entry _Z18array_clear_kernelPii(
	.param .u64 .ptr .align 1 _Z18array_clear_kernelPii_param_0,
	.param .u32 _Z18array_clear_kernelPii_param_1
)
{
	.reg .pred 	%p<7>;
	.reg .b32 	%r<33>;
	.reg .b64 	%rd<11>;

	ld.param.u64 	%rd2, [_Z18array_clear_kernelPii_param_0];
	ld.param.u32 	%r12, [_Z18array_clear_kernelPii_param_1];
	cvta.to.global.u64 	%rd1, %rd2;
	mov.u32 	%r13, %ctaid.x;
	mov.u32 	%r14, %ntid.x;
	mov.u32 	%r15, %tid.x;
	mad.lo.s32 	%r31, %r13, %r14, %r15;
	mov.u32 	%r16, %nctaid.x;
	mul.lo.s32 	%r2, %r14, %r16;
	setp.ge.s32 	%p1, %r31, %r12;
	@%p1 bra 	$L__BB2_7;
	add.s32 	%r17, %r31, %r2;
	max.s32 	%r18, %r12, %r17;
	setp.lt.s32 	%p2, %r17, %r12;
	selp.u32 	%r19, 1, 0, %p2;
	add.s32 	%r20, %r17, %r19;
	sub.s32 	%r21, %r18, %r20;
	div.u32 	%r22, %r21, %r2;
	add.s32 	%r3, %r22, %r19;
	and.b32  	%r23, %r3, 3;
	setp.eq.s32 	%p3, %r23, 3;
	@%p3 bra 	$L__BB2_4;
	add.s32 	%r24, %r3, 1;
	and.b32  	%r25, %r24, 3;
	neg.s32 	%r29, %r25;
$L__BB2_3:
	.pragma "nounroll";
	mul.wide.s32 	%rd3, %r31, 4;
	add.s64 	%rd4, %rd1, %rd3;
	mov.b32 	%r26, 0;
	st.global.u32 	[%rd4], %r26;
	add.s32 	%r31, %r31, %r2;
	add.s32 	%r29, %r29, 1;
	setp.ne.s32 	%p4, %r29, 0;
	@%p4 bra 	$L__BB2_3;
$L__BB2_4:
	setp.lt.u32 	%p5, %r3, 3;
	@%p5 bra 	$L__BB2_7;
	mul.wide.s32 	%rd7, %r2, 4;
	shl.b32 	%r28, %r2, 2;
$L__BB2_6:
	mul.wide.s32 	%rd5, %r31, 4;
	add.s64 	%rd6, %rd1, %rd5;
	mov.b32 	%r27, 0;
	st.global.u32 	[%rd6], %r27;
	add.s64 	%rd8, %rd6, %rd7;
	st.global.u32 	[%rd8], %r27;
	add.s64 	%rd9, %rd8, %rd7;
	st.global.u32 	[%rd9], %r27;
	add.s64 	%rd10, %rd9, %rd7;
	st.global.u32 	[%rd10], %r27;
	add.s32 	%r31, %r28, %r31;
	setp.lt.s32 	%p6, %r31, %r12;
	@%p6 bra 	$L__BB2_6;
$L__BB2_7:
	bar.sync 	0;
	ret;

}
	// .globl	_Z12check_kernelPiS_
.visible .entry _Z12check_kernelPiS_(
	.param .u64 .ptr .align 1 _Z12check_kernelPiS__param_0,
	.param .u64 .ptr .align 1 _Z12check_kernelPiS__param_1
)
{
	.reg .b32 	%r<8>;
	.reg .b64 	%rd<9>;

	ld.param.u64 	%rd1, [_Z12check_kernelPiS__param_0];
	ld.param.u64 	%rd2, [_Z12check_kernelPiS__param_1];
	cvta.to.global.u64 	%rd3, %rd1;
	cvta.to.global.u64 	%rd4, %rd2;
	mov.u32 	%r1, %ctaid.x;
	mul.wide.u32 	%rd5, %r1, 4;
	add.s64 	%rd6, %rd4, %rd5;
	ld.global.u32 	%r2, [%rd6];
	mov.u32 	%r3, %tid.x;
	shl.b32 	%r4, %r1, 9;
	add.s32 	%r5, %r4, %r3;
	mul.wide.u32 	%rd7, %r5, 4;
	add.s64 	%rd8, %rd3, %rd7;
	ld.global.u32 	%r6, [%rd8];
	add.s32 	%r7, %r6, %r2;
	st.global.u32 	[%rd8], %r7;
	ret;

}
	// .globl	_Z17get_result_kernelPiS_S_i
.visible .entry _Z17get_result_kernelPiS_S_i(
	.param .u64 .ptr .align 1 _Z17get_result_kernelPiS_S_i_param_0,
	.param .u64 .ptr .align 1 _Z17get_result_kernelPiS_S_i_param_1,
	.param .u64 .ptr .align 1 _Z17get_result_kernelPiS_S_i_param_2,
	.param .u32 _Z17get_result_kernelPiS_S_i_param_3
)
{
	.reg .pred 	%p<7>;
	.reg .b32 	%r<41>;
	.reg .b64 	%rd<35>;

	ld.param.u64 	%rd4, [_Z17get_result_kernelPiS_S_i_param_0];
	ld.param.u64 	%rd5, [_Z17get_result_kernelPiS_S_i_param_1];
	ld.param.u64 	%rd6, [_Z17get_result_kernelPiS_S_i_param_2];
	ld.param.u32 	%r12, [_Z17get_result_kernelPiS_S_i_param_3];
	cvta.to.global.u64 	%rd1, %rd5;
	cvta.to.global.u64 	%rd2, %rd6;
	cvta.to.global.u64 	%rd3, %rd4;
	mov.u32 	%r13, %ntid.x;
	mov.u32 	%r14, %ctaid.x;
	mov.u32 	%r15, %tid.x;
	mad.lo.s32 	%r39, %r13, %r14, %r15;
	mov.u32 	%r16, %nctaid.x;
	mul.lo.s32 	%r2, %r16, %r13;
	setp.ge.s32 	%p1, %r39, %r12;
	@%p1 bra 	$L__BB4_7;
	add.s32 	%r17, %r39, %r2;
	max.s32 	%r18, %r12, %r17;
	setp.lt.s32 	%p2, %r17, %r12;
	selp.u32 	%r19, 1, 0, %p2;
	add.s32 	%r20, %r17, %r19;
	sub.s32 	%r21, %r18, %r20;
	div.u32 	%r22, %r21, %r2;
	add.s32 	%r3, %r22, %r19;
	and.b32  	%r23, %r3, 3;
	setp.eq.s32 	%p3, %r23, 3;
	@%p3 bra 	$L__BB4_4;
	add.s32 	%r24, %r3, 1;
	and.b32  	%r25, %r24, 3;
	neg.s32 	%r37, %r25;
$L__BB4_3:
	.pragma "nounroll";
	mul.wide.s32 	%rd7, %r39, 4;
	add.s64 	%rd8, %rd3, %rd7;
	ld.global.u32 	%r26, [%rd8];
	mul.wide.s32 	%rd9, %r26, 4;
	add.s64 	%rd10, %rd2, %rd9;
	atom.global.add.u32 	%r27, [%rd10+4], -1;
	mul.wide.s32 	%rd11, %r27, 4;
	add.s64 	%rd12, %rd1, %rd11;
	st.global.u32 	[%rd12+-4], %r26;
	add.s32 	%r39, %r39, %r2;
	add.s32 	%r37, %r37, 1;
	setp.ne.s32 	%p4, %r37, 0;
	@%p4 bra 	$L__BB4_3;
$L__BB4_4:
	setp.lt.u32 	%p5, %r3, 3;
	@%p5 bra 	$L__BB4_7;
	mul.wide.s32 	%rd19, %r2, 4;
	shl.b32 	%r36, %r2, 2;
$L__BB4_6:
	mul.wide.s32 	%rd13, %r39, 4;
	add.s64 	%rd14, %rd3, %rd13;
	ld.global.u32 	%r28, [%rd14];
	mul.wide.s32 	%rd15, %r28, 4;
	add.s64 	%rd16, %rd2, %rd15;
	atom.global.add.u32 	%r29, [%rd16+4], -1;
	mul.wide.s32 	%rd17, %r29, 4;
	add.s64 	%rd18, %rd1, %rd17;
	st.global.u32 	[%rd18+-4], %r28;
	add.s64 	%rd20, %rd14, %rd19;
	ld.global.u32 	%r30, [%rd20];
	mul.wide.s32 	%rd21, %r30, 4;
	add.s64 	%rd22, %rd2, %rd21;
	atom.global.add.u32 	%r31, [%rd22+4], -1;
	mul.wide.s32 	%rd23, %r31, 4;
	add.s64 	%rd24, %rd1, %rd23;
	st.global.u32 	[%rd24+-4], %r30;
	add.s64 	%rd25, %rd20, %rd19;
	ld.global.u32 	%r32, [%rd25];
	mul.wide.s32 	%rd26, %r32, 4;
	add.s64 	%rd27, %rd2, %rd26;
	atom.global.add.u32 	%r33, [%rd27+4], -1;
	mul.wide.s32 	%rd28, %r33, 4;
	add.s64 	%rd29, %rd1, %rd28;
	st.global.u32 	[%rd29+-4], %r32;
	add.s64 	%rd30, %rd25, %rd19;
	ld.global.u32 	%r34, [%rd30];
	mul.wide.s32 	%rd31, %r34, 4;
	add.s64 	%rd32, %rd2, %rd31;
	atom.global.add.u32 	%r35, [%rd32+4], -1;
	mul.wide.s32 	%rd33, %r35, 4;
	add.s64 	%rd34, %rd1, %rd33;
	st.global.u32 	[%rd34+-4], %r34;
	add.s32 	%r39, %r36, %r39;
	setp.lt.s32 	%p6, %r39, %r12;
	@%p6 bra 	$L__BB4_6;
$L__BB4_7:
	ret;

}


// ===== COMPILED SASS (sm_100) =====

	.target	sm_100

	.elftype	@"ET_EXEC"


//--------------------- .note.nv.tkinfo           --------------------------
	.section	.note.nv.tkinfo,"",@"SHT_NOTE"
	.sectionflags	@"SHF_NOTE_NV_TKINFO"
	.tkinfo
        /*0018*/ 	.word	0x00000002
        /*0030*/ 	.string	""
        /*0030*/ 	.string	"ptxas"
        /*0030*/ 	.string	"Cuda compilation tools, release 13.0, V13.0.88"
        /*0030*/ 	.string	"Build cuda_13.0.r13.0/compiler.36424714_0"
        /*0030*/ 	.string	"-arch sm_100 -m 64 "



//--------------------- .note.nv.cuinfo           --------------------------
	.section	.note.nv.cuinfo,"",@"SHT_NOTE"
	.sectionflags	@"SHF_NOTE_NV_CUINFO"
        /*0018*/ 	.short	0x0002
        /*001a*/ 	.short	0x0064
        /*001c*/ 	.short	0x0082
	.zero		2


//--------------------- .nv.info                  --------------------------
	.section	.nv.info,"",@"SHT_CUDA_INFO"
	.align	4


	//----- nvinfo : EIATTR_REGCOUNT
	.align		4
        /*0000*/ 	.byte	0x04, 0x2f
        /*0002*/ 	.short	(.L_1 - .L_0)
	.align		4
.L_0:
        /*0004*/ 	.word	index@(_Z16histogram_kernelPiiS_)
        /*0008*/ 	.word	0x00000018


	//----- nvinfo : EIATTR_FRAME_SIZE
	.align		4
.L_1:
        /*000c*/ 	.byte	0x04, 0x11
        /*000e*/ 	.short	(.L_3 - .L_2)
	.align		4
.L_2:
        /*0010*/ 	.word	index@(_Z16histogram_kernelPiiS_)
        /*0014*/ 	.word	0x00000000


	//----- nvinfo : EIATTR_REGCOUNT
	.align		4
.L_3:
        /*0018*/ 	.byte	0x04, 0x2f
        /*001a*/ 	.short	(.L_5 - .L_4)
	.align		4
.L_4:
        /*001c*/ 	.word	index@(_Z11scan_kernelPiS_S_i)
        /*0020*/ 	.word	0x0000000e


	//----- nvinfo : EIATTR_FRAME_SIZE
	.align		4
.L_5:
        /*0024*/ 	.byte	0x04, 0x11
        /*0026*/ 	.short	(.L_7 - .L_6)
	.align		4
.L_6:
        /*0028*/ 	.word	index@(_Z11scan_kernelPiS_S_i)
        /*002c*/ 	.word	0x00000000


	//----- nvinfo : EIATTR_REGCOUNT
	.align		4
.L_7:
        /*0030*/ 	.byte	0x04, 0x2f
        /*0032*/ 	.short	(.L_9 - .L_8)
	.align		4
.L_8:
        /*0034*/ 	.word	index@(_Z18array_clear_kernelPii)
        /*0038*/ 	.word	0x00000012


	//----- nvinfo : EIATTR_FRAME_SIZE
	.align		4
.L_9:
        /*003c*/ 	.byte	0x04, 0x11
        /*003e*/ 	.short	(.L_11 - .L_10)
	.align		4
.L_10:
        /*0040*/ 	.word	index@(_Z18array_clear_kernelPii)
        /*0044*/ 	.word	0x00000000


	//----- nvinfo : EIATTR_REGCOUNT
	.align		4
.L_11:
        /*0048*/ 	.byte	0x04, 0x2f
        /*004a*/ 	.short	(.L_13 - .L_12)
	.align		4
.L_12:
        /*004c*/ 	.word	index@(_Z12check_kernelPiS_)
        /*0050*/ 	.word	0x0000000c


	//----- nvinfo : EIATTR_FRAME_SIZE
	.align		4
.L_13:
        /*0054*/ 	.byte	0x04, 0x11
        /*0056*/ 	.short	(.L_15 - .L_14)
	.align		4
.L_14:
        /*0058*/ 	.word	index@(_Z12check_kernelPiS_)
        /*005c*/ 	.word	0x00000000


	//----- nvinfo : EIATTR_REGCOUNT
	.align		4
.L_15:
        /*0060*/ 	.byte	0x04, 0x2f
        /*0062*/ 	.short	(.L_17 - .L_16)
	.align		4
.L_16:
        /*0064*/ 	.word	index@(_Z17get_result_kernelPiS_S_i)
        /*0068*/ 	.word	0x00000020


	//----- nvinfo : EIATTR_FRAME_SIZE
	.align		4
.L_17:
        /*006c*/ 	.byte	0x04, 0x11
        /*006e*/ 	.short	(.L_19 - .L_18)
	.align		4
.L_18:
        /*0070*/ 	.word	index@(_Z17get_result_kernelPiS_S_i)
        /*0074*/ 	.word	0x00000000


	//----- nvinfo : EIATTR_MIN_STACK_SIZE
	.align		4
.L_19:
        /*0078*/ 	.byte	0x04, 0x12
        /*007a*/ 	.short	(.L_21 - .L_20)
	.align		4
.L_20:
        /*007c*/ 	.word	index@(_Z17get_result_kernelPiS_S_i)
        /*0080*/ 	.word	0x00000000


	//----- nvinfo : EIATTR_MIN_STACK_SIZE
	.align		4
.L_21:
        /*0084*/ 	.byte	0x04, 0x12
        /*0086*/ 	.short	(.L_23 - .L_22)
	.align		4
.L_22:
        /*0088*/ 	.word	index@(_Z12check_kernelPiS_)
        /*008c*/ 	.word	0x00000000


	//----- nvinfo : EIATTR_MIN_STACK_SIZE
	.align		4
.L_23:
        /*0090*/ 	.byte	0x04, 0x12
        /*0092*/ 	.short	(.L_25 - .L_24)
	.align		4
.L_24:
        /*0094*/ 	.word	index@(_Z18array_clear_kernelPii)
        /*0098*/ 	.word	0x00000000


	//----- nvinfo : EIATTR_MIN_STACK_SIZE
	.align		4
.L_25:
        /*009c*/ 	.byte	0x04, 0x12
        /*009e*/ 	.short	(.L_27 - .L_26)
	.align		4
.L_26:
        /*00a0*/ 	.word	index@(_Z11scan_kernelPiS_S_i)
        /*00a4*/ 	.word	0x00000000


	//----- nvinfo : EIATTR_MIN_STACK_SIZE
	.align		4
.L_27:
        /*00a8*/ 	.byte	0x04, 0x12
        /*00aa*/ 	.short	(.L_29 - .L_28)
	.align		4
.L_28:
        /*00ac*/ 	.word	index@(_Z16histogram_kernelPiiS_)
        /*00b0*/ 	.word	0x00000000
.L_29:


//--------------------- .nv.compat                --------------------------
	.section	.nv.compat,"",@"SHT_CUDA_COMPAT_INFO"
	.align	4
        /*0000*/ 	.byte	0x02, 0x09, 0x00, 0x00, 0x02, 0x02, 0x01, 0x00, 0x02, 0x05, 0x05, 0x00, 0x03, 0x07, 0x01, 0x01
        /*0010*/ 	.byte	0x02, 0x03, 0x00, 0x00, 0x02, 0x06, 0x01, 0x00, 0x04, 0x0b, 0x08, 0x00, 0x09, 0x00, 0x00, 0x00
        /*0020*/ 	.byte	0x00, 0x00, 0x00, 0x00


//--------------------- .nv.info._Z17get_result_kernelPiS_S_i --------------------------
	.section	.nv.info._Z17get_result_kernelPiS_S_i,"",@"SHT_CUDA_INFO"
	.sectionflags	@""
	.align	4


	//----- nvinfo : EIATTR_CUDA_API_VERSION
	.align		4
        /*0000*/ 	.byte	0x04, 0x37
        /*0002*/ 	.short	(.L_31 - .L_30)
.L_30:
        /*0004*/ 	.word	0x00000082


	//----- nvinfo : EIATTR_KPARAM_INFO
	.align		4
.L_31:
        /*0008*/ 	.byte	0x04, 0x17
        /*000a*/ 	.short	(.L_33 - .L_32)
.L_32:
        /*000c*/ 	.word	0x00000000
        /*0010*/ 	.short	0x0003
        /*0012*/ 	.short	0x0018
        /*0014*/ 	.byte	0x00, 0xf0, 0x11, 0x00


	//----- nvinfo : EIATTR_KPARAM_INFO
	.align		4
.L_33:
        /*0018*/ 	.byte	0x04, 0x17
        /*001a*/ 	.short	(.L_35 - .L_34)
.L_34:
        /*001c*/ 	.word	0x00000000
        /*0020*/ 	.short	0x0002
        /*0022*/ 	.short	0x0010
        /*0024*/ 	.byte	0x00, 0xf5, 0x21, 0x00


	//----- nvinfo : EIATTR_KPARAM_INFO
	.align		4
.L_35:
        /*0028*/ 	.byte	0x04, 0x17
        /*002a*/ 	.short	(.L_37 - .L_36)
.L_36:
        /*002c*/ 	.word	0x00000000
        /*0030*/ 	.short	0x0001
        /*0032*/ 	.short	0x0008
        /*0034*/ 	.byte	0x00, 0xf5, 0x21, 0x00


	//----- nvinfo : EIATTR_KPARAM_INFO
	.align		4
.L_37:
        /*0038*/ 	.byte	0x04, 0x17
        /*003a*/ 	.short	(.L_39 - .L_38)
.L_38:
        /*003c*/ 	.word	0x00000000
        /*0040*/ 	.short	0x0000
        /*0042*/ 	.short	0x0000
        /*0044*/ 	.byte	0x00, 0xf5, 0x21, 0x00


	//----- nvinfo : EIATTR_SPARSE_MMA_MASK
	.align		4
.L_39:
        /*0048*/ 	.byte	0x03, 0x50
        /*004a*/ 	.short	0x0000


	//----- nvinfo : EIATTR_MAXREG_COUNT
	.align		4
        /*004c*/ 	.byte	0x03, 0x1b
        /*004e*/ 	.short	0x00ff


	//----- nvinfo : EIATTR_MERCURY_ISA_VERSION
	.align		4
        /*0050*/ 	.byte	0x03, 0x5f
        /*0052*/ 	.short	0x0101


	//----- nvinfo : EIATTR_VRC_CTA_INIT_COUNT
	.align		4
        /*0054*/ 	.byte	0x02, 0x4a
	.zero		1
	.zero		1


	//----- nvinfo : EIATTR_EXIT_INSTR_OFFSETS
	.align		4
        /*0058*/ 	.byte	0x04, 0x1c
        /*005a*/ 	.short	(.L_41 - .L_40)


	//   ....[0]....
.L_40:
        /*005c*/ 	.word	0x00000090


	//   ....[1]....
        /*0060*/ 	.word	0x000003d0


	//   ....[2]....
        /*0064*/ 	.word	0x000005a0


	//----- nvinfo : EIATTR_CRS_STACK_SIZE
	.align		4
.L_41:
        /*0068*/ 	.byte	0x04, 0x1e
        /*006a*/ 	.short	(.L_43 - .L_42)
.L_42:
        /*006c*/ 	.word	0x00000000


	//----- nvinfo : EIATTR_CBANK_PARAM_SIZE
	.align		4
.L_43:
        /*0070*/ 	.byte	0x03, 0x19
        /*0072*/ 	.short	0x001c


	//----- nvinfo : EIATTR_PARAM_CBANK
	.align		4
        /*0074*/ 	.byte	0x04, 0x0a
        /*0076*/ 	.short	(.L_45 - .L_44)
	.align		4
.L_44:
        /*0078*/ 	.word	index@(.nv.constant0._Z17get_result_kernelPiS_S_i)
        /*007c*/ 	.short	0x0380
        /*007e*/ 	.short	0x001c


	//----- nvinfo : EIATTR_SW_WAR
	.align		4
.L_45:
        /*0080*/ 	.byte	0x04, 0x36
        /*0082*/ 	.short	(.L_47 - .L_46)
.L_46:
        /*0084*/ 	.word	0x00000008
.L_47:


//--------------------- .nv.info._Z12check_kernelPiS_ --------------------------
	.section	.nv.info._Z12check_kernelPiS_,"",@"SHT_CUDA_INFO"
	.sectionflags	@""
	.align	4


	//----- nvinfo : EIATTR_CUDA_API_VERSION
	.align		4
        /*0000*/ 	.byte	0x04, 0x37
        /*0002*/ 	.short	(.L_49 - .L_48)
.L_48:
        /*0004*/ 	.word	0x00000082


	//----- nvinfo : EIATTR_KPARAM_INFO
	.align		4
.L_49:
        /*0008*/ 	.byte	0x04, 0x17
        /*000a*/ 	.short	(.L_51 - .L_50)
.L_50:
        /*000c*/ 	.word	0x00000000
        /*0010*/ 	.short	0x0001
        /*0012*/ 	.short	0x0008
        /*0014*/ 	.byte	0x00, 0xf5, 0x21, 0x00


	//----- nvinfo : EIATTR_KPARAM_INFO
	.align		4
.L_51:
        /*0018*/ 	.byte	0x04, 0x17
        /*001a*/ 	.short	(.L_53 - .L_52)
.L_52:
        /*001c*/ 	.word	0x00000000
        /*0020*/ 	.short	0x0000
        /*0022*/ 	.short	0x0000
        /*0024*/ 	.byte	0x00, 0xf5, 0x21, 0x00


	//----- nvinfo : EIATTR_SPARSE_MMA_MASK
	.align		4
.L_53:
        /*0028*/ 	.byte	0x03, 0x50
        /*002a*/ 	.short	0x0000


	//----- nvinfo : EIATTR_MAXREG_COUNT
	.align		4
        /*002c*/ 	.byte	0x03, 0x1b
        /*002e*/ 	.short	0x00ff


	//----- nvinfo : EIATTR_MERCURY_ISA_VERSION
	.align		4
        /*0030*/ 	.byte	0x03, 0x5f
        /*0032*/ 	.short	0x0101


	//----- nvinfo : EIATTR_VRC_CTA_INIT_COUNT
	.align		4
        /*0034*/ 	.byte	0x02, 0x4a
	.zero		1
	.zero		1


	//----- nvinfo : EIATTR_EXIT_INSTR_OFFSETS
	.align		4
        /*0038*/ 	.byte	0x04, 0x1c
        /*003a*/ 	.short	(.L_55 - .L_54)


	//   ....[0]....
.L_54:
        /*003c*/ 	.word	0x000000d0


	//----- nvinfo : EIATTR_CBANK_PARAM_SIZE
	.align		4
.L_55:
        /*0040*/ 	.byte	0x03, 0x19
        /*0042*/ 	.short	0x0010


	//----- nvinfo : EIATTR_PARAM_CBANK
	.align		4
        /*0044*/ 	.byte	0x04, 0x0a
        /*0046*/ 	.short	(.L_57 - .L_56)
	.align		4
.L_56:
        /*0048*/ 	.word	index@(.nv.constant0._Z12check_kernelPiS_)
        /*004c*/ 	.short	0x0380
        /*004e*/ 	.short	0x0010


	//----- nvinfo : EIATTR_SW_WAR
	.align		4
.L_57:
        /*0050*/ 	.byte	0x04, 0x36
        /*0052*/ 	.short	(.L_59 - .L_58)
.L_58:
        /*0054*/ 	.word	0x00000008
.L_59:


//--------------------- .nv.info._Z18array_clear_kernelPii --------------------------
	.section	.nv.info._Z18array_clear_kernelPii,"",@"SHT_CUDA_INFO"
	.sectionflags	@""
	.align	4


	//----- nvinfo : EIATTR_CUDA_API_VERSION
	.align		4
        /*0000*/ 	.byte	0x04, 0x37
        /*0002*/ 	.short	(.L_61 - .L_60)
.L_60:
        /*0004*/ 	.word	0x00000082


	//----- nvinfo : EIATTR_KPARAM_INFO
	.align		4
.L_61:
        /*0008*/ 	.byte	0x04, 0x17
        /*000a*/ 	.short	(.L_63 - .L_62)
.L_62:
        /*000c*/ 	.word	0x00000000
        /*0010*/ 	.short	0x0001
        /*0012*/ 	.short	0x0008
        /*0014*/ 	.byte	0x00, 0xf0, 0x11, 0x00


	//----- nvinfo : EIATTR_KPARAM_INFO
	.align		4
.L_63:
        /*0018*/ 	.byte	0x04, 0x17
        /*001a*/ 	.short	(.L_65 - .L_64)
.L_64:
        /*001c*/ 	.word	0x00000000
        /*0020*/ 	.short	0x0000
        /*0022*/ 	.short	0x0000
        /*0024*/ 	.byte	0x00, 0xf5, 0x21, 0x00


	//----- nvinfo : EIATTR_SPARSE_MMA_MASK
	.align		4
.L_65:
        /*0028*/ 	.byte	0x03, 0x50
        /*002a*/ 	.short	0x0000


	//----- nvinfo : EIATTR_MAXREG_COUNT
	.align		4
        /*002c*/ 	.byte	0x03, 0x1b
        /*002e*/ 	.short	0x00ff


	//----- nvinfo : EIATTR_NUM_BARRIERS
	.align		4
        /*0030*/ 	.byte	0x02, 0x4c
        /*0032*/ 	.byte	0x01
	.zero		1


	//----- nvinfo : EIATTR_MERCURY_ISA_VERSION
	.align		4
        /*0034*/ 	.byte	0x03, 0x5f
        /*0036*/ 	.short	0x0101


	//----- nvinfo : EIATTR_VRC_CTA_INIT_COUNT
	.align		4
        /*0038*/ 	.byte	0x02, 0x4a
	.zero		1
	.zero		1


	//----- nvinfo : EIATTR_EXIT_INSTR_OFFSETS
	.align		4
        /*003c*/ 	.byte	0x04, 0x1c
        /*003e*/ 	.short	(.L_67 - .L_66)


	//   ....[0]....
.L_66:
        /*0040*/ 	.word	0x000004d0


	//----- nvinfo : EIATTR_CRS_STACK_SIZE
	.align		4
.L_67:
        /*0044*/ 	.byte	0x04, 0x1e
        /*0046*/ 	.short	(.L_69 - .L_68)
.L_68:
        /*0048*/ 	.word	0x00000000


	//----- nvinfo : EIATTR_CBANK_PARAM_SIZE
	.align		4
.L_69:
        /*004c*/ 	.byte	0x03, 0x19
        /*004e*/ 	.short	0x000c


	//----- nvinfo : EIATTR_PARAM_CBANK
	.align		4
        /*0050*/ 	.byte	0x04, 0x0a
        /*0052*/ 	.short	(.L_71 - .L_70)
	.align		4
.L_70:
        /*0054*/ 	.word	index@(.nv.constant0._Z18array_clear_kernelPii)
        /*0058*/ 	.short	0x0380
        /*005a*/ 	.short	0x000c


	//----- nvinfo : EIATTR_SW_WAR
	.align		4
.L_71:
        /*005c*/ 	.byte	0x04, 0x36
        /*005e*/ 	.short	(.L_73 - .L_72)
.L_72:
        /*0060*/ 	.word	0x00000008
.L_73:


//--------------------- .nv.info._Z11scan_kernelPiS_S_i --------------------------
	.section	.nv.info._Z11scan_kernelPiS_S_i,"",@"SHT_CUDA_INFO"
	.sectionflags	@""
	.align	4


	//----- nvinfo : EIATTR_CUDA_API_VERSION
	.align		4
        /*0000*/ 	.byte	0x04, 0x37
        /*0002*/ 	.short	(.L_75 - .L_74)
.L_74:
        /*0004*/ 	.word	0x00000082


	//----- nvinfo : EIATTR_KPARAM_INFO
	.align		4
.L_75:
        /*0008*/ 	.byte	0x04, 0x17
        /*000a*/ 	.short	(.L_77 - .L_76)
.L_76:
        /*000c*/ 	.word	0x00000000
        /*0010*/ 	.short	0x0003
        /*0012*/ 	.short	0x0018
        /*0014*/ 	.byte	0x00, 0xf0, 0x11, 0x00


	//----- nvinfo : EIATTR_KPARAM_INFO
	.align		4
.L_77:
        /*0018*/ 	.byte	0x04, 0x17
        /*001a*/ 	.short	(.L_79 - .L_78)
.L_78:
        /*001c*/ 	.word	0x00000000
        /*0020*/ 	.short	0x0002
        /*0022*/ 	.short	0x0010
        /*0024*/ 	.byte	0x00, 0xf5, 0x21, 0x00


	//----- nvinfo : EIATTR_KPARAM_INFO
	.align		4
.L_79:
        /*0028*/ 	.byte	0x04, 0x17
        /*002a*/ 	.short	(.L_81 - .L_80)
.L_80:
        /*002c*/ 	.word	0x00000000
        /*0030*/ 	.short	0x0001
        /*0032*/ 	.short	0x0008
        /*0034*/ 	.byte	0x00, 0xf5, 0x21, 0x00


	//----- nvinfo : EIATTR_KPARAM_INFO
	.align		4
.L_81:
        /*0038*/ 	.byte	0x04, 0x17
        /*003a*/ 	.short	(.L_83 - .L_82)
.L_82:
        /*003c*/ 	.word	0x00000000
        /*0040*/ 	.short	0x0000
        /*0042*/ 	.short	0x0000
        /*0044*/ 	.byte	0x00, 0xf5, 0x21, 0x00


	//----- nvinfo : EIATTR_SPARSE_MMA_MASK
	.align		4
.L_83:
        /*0048*/ 	.byte	0x03, 0x50
        /*004a*/ 	.short	0x0000


	//----- nvinfo : EIATTR_MAXREG_COUNT
	.align		4
        /*004c*/ 	.byte	0x03, 0x1b
        /*004e*/ 	.short	0x00ff


	//----- nvinfo : EIATTR_NUM_BARRIERS
	.align		4
        /*0050*/ 	.byte	0x02, 0x4c
        /*0052*/ 	.byte	0x01
	.zero		1


	//----- nvinfo : EIATTR_MERCURY_ISA_VERSION
	.align		4
        /*0054*/ 	.byte	0x03, 0x5f
        /*0056*/ 	.short	0x0101


	//----- nvinfo : EIATTR_VRC_CTA_INIT_COUNT
	.align		4
        /*0058*/ 	.byte	0x02, 0x4a
	.zero		1
	.zero		1


	//----- nvinfo : EIATTR_EXIT_INSTR_OFFSETS
	.align		4
        /*005c*/ 	.byte	0x04, 0x1c
        /*005e*/ 	.short	(.L_85 - .L_84)


	//   ....[0]....
.L_84:
        /*0060*/ 	.word	0x00000650


	//----- nvinfo : EIATTR_CRS_STACK_SIZE
	.align		4
.L_85:
        /*0064*/ 	.byte	0x04, 0x1e
        /*0066*/ 	.short	(.L_87 - .L_86)
.L_86:
        /*0068*/ 	.word	0x00000000


	//----- nvinfo : EIATTR_CBANK_PARAM_SIZE
	.align		4
.L_87:
        /*006c*/ 	.byte	0x03, 0x19
        /*006e*/ 	.short	0x001c


	//----- nvinfo : EIATTR_PARAM_CBANK
	.align		4
        /*0070*/ 	.byte	0x04, 0x0a
        /*0072*/ 	.short	(.L_89 - .L_88)
	.align		4
.L_88:
        /*0074*/ 	.word	index@(.nv.constant0._Z11scan_kernelPiS_S_i)
        /*0078*/ 	.short	0x0380
        /*007a*/ 	.short	0x001c


	//----- nvinfo : EIATTR_SW_WAR
	.align		4
.L_89:
        /*007c*/ 	.byte	0x04, 0x36
        /*007e*/ 	.short	(.L_91 - .L_90)
.L_90:
        /*0080*/ 	.word	0x00000008
.L_91:


//--------------------- .nv.info._Z16histogram_kernelPiiS_ --------------------------
	.section	.nv.info._Z16histogram_kernelPiiS_,"",@"SHT_CUDA_INFO"
	.sectionflags	@""
	.align	4


	//----- nvinfo : EIATTR_CUDA_API_VERSION
	.align		4
        /*0000*/ 	.byte	0x04, 0x37
        /*0002*/ 	.short	(.L_93 - .L_92)
.L_92:
        /*0004*/ 	.word	0x00000082


	//----- nvinfo : EIATTR_KPARAM_INFO
	.align		4
.L_93:
        /*0008*/ 	.byte	0x04, 0x17
        /*000a*/ 	.short	(.L_95 - .L_94)
.L_94:
        /*000c*/ 	.word	0x00000000
        /*0010*/ 	.short	0x0002
        /*0012*/ 	.short	0x0010
        /*0014*/ 	.byte	0x00, 0xf5, 0x21, 0x00


	//----- nvinfo : EIATTR_KPARAM_INFO
	.align		4
.L_95:
        /*0018*/ 	.byte	0x04, 0x17
        /*001a*/ 	.short	(.L_97 - .L_96)
.L_96:
        /*001c*/ 	.word	0x00000000
        /*0020*/ 	.short	0x0001
        /*0022*/ 	.short	0x0008
        /*0024*/ 	.byte	0x00, 0xf0, 0x11, 0x00


	//----- nvinfo : EIATTR_KPARAM_INFO
	.align		4
.L_97:
        /*0028*/ 	.byte	0x04, 0x17
        /*002a*/ 	.short	(.L_99 - .L_98)
.L_98:
        /*002c*/ 	.word	0x00000000
        /*0030*/ 	.short	0x0000
        /*0032*/ 	.short	0x0000
        /*0034*/ 	.byte	0x00, 0xf5, 0x21, 0x00


	//----- nvinfo : EIATTR_SPARSE_MMA_MASK
	.align		4
.L_99:
        /*0038*/ 	.byte	0x03, 0x50
        /*003a*/ 	.short	0x0000


	//----- nvinfo : EIATTR_MAXREG_COUNT
	.align		4
        /*003c*/ 	.byte	0x03, 0x1b
        /*003e*/ 	.short	0x00ff


	//----- nvinfo : EIATTR_NUM_BARRIERS
	.align		4
        /*0040*/ 	.byte	0x02, 0x4c
        /*0042*/ 	.byte	0x01
	.zero		1


	//----- nvinfo : EIATTR_MERCURY_ISA_VERSION
	.align		4
        /*0044*/ 	.byte	0x03, 0x5f
        /*0046*/ 	.short	0x0101


	//----- nvinfo : EIATTR_VRC_CTA_INIT_COUNT
	.align		4
        /*0048*/ 	.byte	0x02, 0x4a
	.zero		1
	.zero		1


	//----- nvinfo : EIATTR_EXIT_INSTR_OFFSETS
	.align		4
        /*004c*/ 	.byte	0x04, 0x1c
        /*004e*/ 	.short	(.L_101 - .L_100)


	//   ....[0]....
.L_100:
        /*0050*/ 	.word	0x00000570


	//----- nvinfo : EIATTR_CRS_STACK_SIZE
	.align		4
.L_101:
        /*0054*/ 	.byte	0x04, 0x1e
        /*0056*/ 	.short	(.L_103 - .L_102)
.L_102:
        /*0058*/ 	.word	0x00000000


	//----- nvinfo : EIATTR_CBANK_PARAM_SIZE
	.align		4
.L_103:
        /*005c*/ 	.byte	0x03, 0x19
        /*005e*/ 	.short	0x0018


	//----- nvinfo : EIATTR_PARAM_CBANK
	.align		4
        /*0060*/ 	.byte	0x04, 0x0a
        /*0062*/ 	.short	(.L_105 - .L_104)
	.align		4
.L_104:
        /*0064*/ 	.word	index@(.nv.constant0._Z16histogram_kernelPiiS_)
        /*0068*/ 	.short	0x0380
        /*006a*/ 	.short	0x0018


	//----- nvinfo : EIATTR_SW_WAR
	.align		4
.L_105:
        /*006c*/ 	.byte	0x04, 0x36
        /*006e*/ 	.short	(.L_107 - .L_106)
.L_106:
        /*0070*/ 	.word	0x00000008
.L_107:


//--------------------- .nv.callgraph             --------------------------
	.section	.nv.callgraph,"",@"SHT_CUDA_CALLGRAPH"
	.align	4
	.sectionentsize	8
	.align		4
        /*0000*/ 	.word	0x00000000
	.align		4
        /*0004*/ 	.word	0xffffffff
	.align		4
        /*0008*/ 	.word	0x00000000
	.align		4
        /*000c*/ 	.word	0xfffffffe
	.align		4
        /*0010*/ 	.word	0x00000000
	.align		4
        /*0014*/ 	.word	0xfffffffd
	.align		4
        /*0018*/ 	.word	0x00000000
	.align		4
        /*001c*/ 	.word	0xfffffffc


//--------------------- .text._Z17get_result_kernelPiS_S_i --------------------------
	.section	.text._Z17get_result_kernelPiS_S_i,"ax",@progbits
	.align	128
        .global         _Z17get_result_kernelPiS_S_i
        .type           _Z17get_result_kernelPiS_S_i,@function
        .size           _Z17get_result_kernelPiS_S_i,(.L_x_31 - _Z17get_result_kernelPiS_S_i)
        .other          _Z17get_result_kernelPiS_S_i,@"STO_CUDA_ENTRY STV_DEFAULT"
_Z17get_result_kernelPiS_S_i:
.text._Z17get_result_kernelPiS_S_i:
[----:B------:R-:W-:Y:S01]  /*0000*/  LDC R1, c[0x0][0x37c] ;  /* 0x0000df00ff017b82 */ /* 0x000fe20000000800 */
[----:B------:R-:W0:Y:S01]  /*0010*/  S2R R9, SR_CTAID.X ;  /* 0x0000000000097919 */ /* 0x000e220000002500 */
[----:B------:R-:W0:Y:S06]  /*0020*/  LDCU UR4, c[0x0][0x360] ;  /* 0x00006c00ff0477ac */ /* 0x000e2c0008000800 */
[----:B------:R-:W1:Y:S01]  /*0030*/  LDC R2, c[0x0][0x370] ;  /* 0x0000dc00ff027b82 */ /* 0x000e620000000800 */
[----:B------:R-:W0:Y:S01]  /*0040*/  S2R R0, SR_TID.X ;  /* 0x0000000000007919 */ /* 0x000e220000002100 */
[----:B------:R-:W2:Y:S01]  /*0050*/  LDCU UR6, c[0x0][0x398] ;  /* 0x00007300ff0677ac */ /* 0x000ea20008000800 */
[----:B0-----:R-:W-:-:S02]  /*0060*/  IMAD R9, R9, UR4, R0 ;  /* 0x0000000409097c24 */ /* 0x001fc4000f8e0200 */
[----:B-1----:R-:W-:-:S03]  /*0070*/  IMAD R0, R2, UR4, RZ ;  /* 0x0000000402007c24 */ /* 0x002fc6000f8e02ff */
[----:B--2---:R-:W-:-:S13]  /*0080*/  ISETP.GE.AND P0, PT, R9, UR6, PT ;  /* 0x0000000609007c0c */ /* 0x004fda000bf06270 */
[----:B------:R-:W-:Y:S05]  /*0090*/  @P0 EXIT ;  /* 0x000000000000094d */ /* 0x000fea0003800000 */
[----:B------:R-:W0:Y:S01]  /*00a0*/  I2F.U32.RP R6, R0 ;  /* 0x0000000000067306 */ /* 0x000e220000209000 */
[C---:B------:R-:W-:Y:S01]  /*00b0*/  IMAD.IADD R4, R0.reuse, 0x1, R9 ;  /* 0x0000000100047824 */ /* 0x040fe200078e0209 */
[----:B------:R-:W-:Y:S01]  /*00c0*/  IADD3 R7, PT, PT, RZ, -R0, RZ ;  /* 0x80000000ff077210 */ /* 0x000fe20007ffe0ff */
[----:B------:R-:W1:Y:S01]  /*00d0*/  LDCU.64 UR4, c[0x0][0x358] ;  /* 0x00006b00ff0477ac */ /* 0x000e620008000a00 */
[----:B------:R-:W-:Y:S01]  /*00e0*/  ISETP.NE.U32.AND P2, PT, R0, RZ, PT ;  /* 0x000000ff0000720c */ /* 0x000fe20003f45070 */
[----:B------:R-:W-:Y:S01]  /*00f0*/  BSSY.RECONVERGENT B0, `(.L_x_0) ;  /* 0x000002d000007945 */ /* 0x000fe20003800200 */
[C---:B------:R-:W-:Y:S02]  /*0100*/  ISETP.GE.AND P0, PT, R4.reuse, UR6, PT ;  /* 0x0000000604007c0c */ /* 0x040fe4000bf06270 */
[----:B------:R-:W-:Y:S02]  /*0110*/  VIMNMX R5, PT, PT, R4, UR6, !PT ;  /* 0x0000000604057c48 */ /* 0x000fe4000ffe0100 */
[----:B------:R-:W-:-:S04]  /*0120*/  SEL R8, RZ, 0x1, P0 ;  /* 0x00000001ff087807 */ /* 0x000fc80000000000 */
[----:B------:R-:W-:Y:S01]  /*0130*/  IADD3 R5, PT, PT, R5, -R4, -R8 ;  /* 0x8000000405057210 */ /* 0x000fe20007ffe808 */
[----:B0-----:R-:W0:Y:S02]  /*0140*/  MUFU.RCP R6, R6 ;  /* 0x0000000600067308 */ /* 0x001e240000001000 */
[----:B0-----:R-:W-:-:S06]  /*0150*/  IADD3 R2, PT, PT, R6, 0xffffffe, RZ ;  /* 0x0ffffffe06027810 */ /* 0x001fcc0007ffe0ff */
[----:B------:R0:W2:Y:S02]  /*0160*/  F2I.FTZ.U32.TRUNC.NTZ R3, R2 ;  /* 0x0000000200037305 */ /* 0x0000a4000021f000 */
[----:B0-----:R-:W-:Y:S02]  /*0170*/  HFMA2 R2, -RZ, RZ, 0, 0 ;  /* 0x00000000ff027431 */ /* 0x001fe400000001ff */
[----:B--2---:R-:W-:-:S04]  /*0180*/  IMAD R7, R7, R3, RZ ;  /* 0x0000000307077224 */ /* 0x004fc800078e02ff */
[----:B------:R-:W-:-:S06]  /*0190*/  IMAD.HI.U32 R6, R3, R7, R2 ;  /* 0x0000000703067227 */ /* 0x000fcc00078e0002 */
[----:B------:R-:W-:Y:S02]  /*01a0*/  IMAD.HI.U32 R11, R6, R5, RZ ;  /* 0x00000005060b7227 */ /* 0x000fe400078e00ff */
[----:B------:R-:W0:Y:S02]  /*01b0*/  LDC.64 R6, c[0x0][0x380] ;  /* 0x0000e000ff067b82 */ /* 0x000e240000000a00 */
[----:B------:R-:W-:-:S04]  /*01c0*/  IMAD.MOV R2, RZ, RZ, -R11 ;  /* 0x000000ffff027224 */ /* 0x000fc800078e0a0b */
[----:B------:R-:W-:Y:S02]  /*01d0*/  IMAD R5, R0, R2, R5 ;  /* 0x0000000200057224 */ /* 0x000fe400078e0205 */
[----:B------:R-:W2:Y:S03]  /*01e0*/  LDC.64 R2, c[0x0][0x388] ;  /* 0x0000e200ff027b82 */ /* 0x000ea60000000a00 */
[----:B------:R-:W-:-:S13]  /*01f0*/  ISETP.GE.U32.AND P0, PT, R5, R0, PT ;  /* 0x000000000500720c */ /* 0x000fda0003f06070 */
[----:B------:R-:W-:Y:S02]  /*0200*/  @P0 IADD3 R5, PT, PT, -R0, R5, RZ ;  /* 0x0000000500050210 */ /* 0x000fe40007ffe1ff */
[----:B------:R-:W-:Y:S02]  /*0210*/  @P0 IADD3 R11, PT, PT, R11, 0x1, RZ ;  /* 0x000000010b0b0810 */ /* 0x000fe40007ffe0ff */
[-C--:B------:R-:W-:Y:S02]  /*0220*/  ISETP.GE.U32.AND P1, PT, R5, R0.reuse, PT ;  /* 0x000000000500720c */ /* 0x080fe40003f26070 */
[----:B------:R-:W3:Y:S11]  /*0230*/  LDC.64 R4, c[0x0][0x390] ;  /* 0x0000e400ff047b82 */ /* 0x000ef60000000a00 */
[----:B------:R-:W-:Y:S01]  /*0240*/  @P1 VIADD R11, R11, 0x1 ;  /* 0x000000010b0b1836 */ /* 0x000fe20000000000 */
[----:B------:R-:W-:-:S04]  /*0250*/  @!P2 LOP3.LUT R11, RZ, R0, RZ, 0x33, !PT ;  /* 0x00000000ff0ba212 */ /* 0x000fc800078e33ff */
[----:B------:R-:W-:-:S04]  /*0260*/  IADD3 R8, PT, PT, R8, R11, RZ ;  /* 0x0000000b08087210 */ /* 0x000fc80007ffe0ff */
[C---:B------:R-:W-:Y:S02]  /*0270*/  LOP3.LUT R10, R8.reuse, 0x3, RZ, 0xc0, !PT ;  /* 0x00000003080a7812 */ /* 0x040fe400078ec0ff */
[----:B------:R-:W-:Y:S02]  /*0280*/  ISETP.GE.U32.AND P1, PT, R8, 0x3, PT ;  /* 0x000000030800780c */ /* 0x000fe40003f26070 */
[----:B------:R-:W-:-:S13]  /*0290*/  ISETP.NE.AND P0, PT, R10, 0x3, PT ;  /* 0x000000030a00780c */ /* 0x000fda0003f05270 */
[----:B012---:R-:W-:Y:S05]  /*02a0*/  @!P0 BRA `(.L_x_1) ;  /* 0x0000000000448947 */ /* 0x007fea0003800000 */
[----:B------:R-:W0:Y:S01]  /*02b0*/  LDC.64 R10, c[0x0][0x390] ;  /* 0x0000e400ff0a7b82 */ /* 0x000e220000000a00 */
[----:B------:R-:W-:-:S04]  /*02c0*/  IADD3 R8, PT, PT, R8, 0x1, RZ ;  /* 0x0000000108087810 */ /* 0x000fc80007ffe0ff */
[----:B------:R-:W-:-:S03]  /*02d0*/  LOP3.LUT R8, R8, 0x3, RZ, 0xc0, !PT ;  /* 0x0000000308087812 */ /* 0x000fc600078ec0ff */
[----:B------:R-:W1:Y:S02]  /*02e0*/  LDC.64 R12, c[0x0][0x380] ;  /* 0x0000e000ff0c7b82 */ /* 0x000e640000000a00 */
[----:B------:R-:W-:-:S06]  /*02f0*/  IMAD.MOV R8, RZ, RZ, -R8 ;  /* 0x000000ffff087224 */ /* 0x000fcc00078e0a08 */
[----:B------:R-:W2:Y:S02]  /*0300*/  LDC.64 R14, c[0x0][0x388] ;  /* 0x0000e200ff0e7b82 */ /* 0x000ea40000000a00 */
.L_x_2:
[----:B-1--4-:R-:W-:-:S06]  /*0310*/  IMAD.WIDE R16, R9, 0x4, R12 ;  /* 0x0000000409107825 */ /* 0x012fcc00078e020c */
[----:B------:R-:W0:Y:S01]  /*0320*/  LDG.E R17, desc[UR4][R16.64] ;  /* 0x0000000410117981 */ /* 0x000e22000c1e1900 */
[----:B------:R-:W-:Y:S01]  /*0330*/  MOV R23, 0xffffffff ;  /* 0xffffffff00177802 */ /* 0x000fe20000000f00 */
[----:B0-----:R-:W-:-:S06]  /*0340*/  IMAD.WIDE R18, R17, 0x4, R10 ;  /* 0x0000000411127825 */ /* 0x001fcc00078e020a */
[----:B------:R-:W2:Y:S01]  /*0350*/  ATOMG.E.ADD.STRONG.GPU PT, R19, desc[UR4][R18.64+0x4], R23 ;  /* 0x80000417121379a8 */ /* 0x000ea200081ef104 */
[----:B------:R-:W-:Y:S01]  /*0360*/  IADD3 R8, PT, PT, R8, 0x1, RZ ;  /* 0x0000000108087810 */ /* 0x000fe20007ffe0ff */
[----:B------:R-:W-:-:S03]  /*0370*/  IMAD.IADD R9, R0, 0x1, R9 ;  /* 0x0000000100097824 */ /* 0x000fc600078e0209 */
[----:B------:R-:W-:Y:S01]  /*0380*/  ISETP.NE.AND P0, PT, R8, RZ, PT ;  /* 0x000000ff0800720c */ /* 0x000fe20003f05270 */
[----:B--2---:R-:W-:-:S05]  /*0390*/  IMAD.WIDE R20, R19, 0x4, R14 ;  /* 0x0000000413147825 */ /* 0x004fca00078e020e */
[----:B------:R4:W-:Y:S07]  /*03a0*/  STG.E desc[UR4][R20.64+-0x4], R17 ;  /* 0xfffffc1114007986 */ /* 0x0009ee000c101904 */
[----:B------:R-:W-:Y:S05]  /*03b0*/  @P0 BRA `(.L_x_2) ;  /* 0xfffffffc00d40947 */ /* 0x000fea000383ffff */
.L_x_1:
[----:B------:R-:W-:Y:S05]  /*03c0*/  BSYNC.RECONVERGENT B0 ;  /* 0x0000000000007941 */ /* 0x000fea0003800200 */
.L_x_0:
[----:B------:R-:W-:Y:S05]  /*03d0*/  @!P1 EXIT ;  /* 0x000000000000994d */ /* 0x000fea0003800000 */
.L_x_3:
[----:B----4-:R-:W-:-:S05]  /*03e0*/  IMAD.WIDE R20, R9, 0x4, R6 ;  /* 0x0000000409147825 */ /* 0x010fca00078e0206 */
[----:B------:R-:W3:Y:S01]  /*03f0*/  LDG.E R25, desc[UR4][R20.64] ;  /* 0x0000000414197981 */ /* 0x000ee2000c1e1900 */
[----:B------:R-:W-:Y:S01]  /*0400*/  MOV R8, 0xffffffff ;  /* 0xffffffff00087802 */ /* 0x000fe20000000f00 */
[----:B---3--:R-:W-:-:S06]  /*0410*/  IMAD.WIDE R10, R25, 0x4, R4 ;  /* 0x00000004190a7825 */ /* 0x008fcc00078e0204 */
[----:B------:R-:W2:Y:S01]  /*0420*/  ATOMG.E.ADD.STRONG.GPU PT, R11, desc[UR4][R10.64+0x4], R8 ;  /* 0x800004080a0b79a8 */ /* 0x000ea200081ef104 */
[----:B------:R-:W-:-:S04]  /*0430*/  IMAD.WIDE R14, R0, 0x4, R20 ;  /* 0x00000004000e7825 */ /* 0x000fc800078e0214 */
[----:B-12---:R-:W-:-:S05]  /*0440*/  IMAD.WIDE R12, R11, 0x4, R2 ;  /* 0x000000040b0c7825 */ /* 0x006fca00078e0202 */
[----:B------:R0:W-:Y:S04]  /*0450*/  STG.E desc[UR4][R12.64+-0x4], R25 ;  /* 0xfffffc190c007986 */ /* 0x0001e8000c101904 */
[----:B------:R-:W2:Y:S02]  /*0460*/  LDG.E R27, desc[UR4][R14.64] ;  /* 0x000000040e1b7981 */ /* 0x000ea4000c1e1900 */
[----:B--2---:R-:W-:-:S06]  /*0470*/  IMAD.WIDE R16, R27, 0x4, R4 ;  /* 0x000000041b107825 */ /* 0x004fcc00078e0204 */
[----:B------:R-:W2:Y:S01]  /*0480*/  ATOMG.E.ADD.STRONG.GPU PT, R17, desc[UR4][R16.64+0x4], R8 ;  /* 0x80000408101179a8 */ /* 0x000ea200081ef104 */
[----:B------:R-:W-:-:S04]  /*0490*/  IMAD.WIDE R20, R0, 0x4, R14 ;  /* 0x0000000400147825 */ /* 0x000fc800078e020e */
[----:B--2---:R-:W-:-:S05]  /*04a0*/  IMAD.WIDE R18, R17, 0x4, R2 ;  /* 0x0000000411127825 */ /* 0x004fca00078e0202 */
[----:B------:R1:W-:Y:S04]  /*04b0*/  STG.E desc[UR4][R18.64+-0x4], R27 ;  /* 0xfffffc1b12007986 */ /* 0x0003e8000c101904 */
[----:B------:R-:W2:Y:S02]  /*04c0*/  LDG.E R29, desc[UR4][R20.64] ;  /* 0x00000004141d7981 */ /* 0x000ea4000c1e1900 */
[----:B--2---:R-:W-:-:S06]  /*04d0*/  IMAD.WIDE R10, R29, 0x4, R4 ;  /* 0x000000041d0a7825 */ /* 0x004fcc00078e0204 */
[----:B------:R-:W2:Y:S01]  /*04e0*/  ATOMG.E.ADD.STRONG.GPU PT, R11, desc[UR4][R10.64+0x4], R8 ;  /* 0x800004080a0b79a8 */ /* 0x000ea200081ef104 */
[----:B0-----:R-:W-:-:S04]  /*04f0*/  IMAD.WIDE R12, R0, 0x4, R20 ;  /* 0x00000004000c7825 */ /* 0x001fc800078e0214 */
[----:B--2---:R-:W-:-:S05]  /*0500*/  IMAD.WIDE R22, R11, 0x4, R2 ;  /* 0x000000040b167825 */ /* 0x004fca00078e0202 */
[----:B------:R1:W-:Y:S04]  /*0510*/  STG.E desc[UR4][R22.64+-0x4], R29 ;  /* 0xfffffc1d16007986 */ /* 0x0003e8000c101904 */
[----:B------:R-:W2:Y:S02]  /*0520*/  LDG.E R13, desc[UR4][R12.64] ;  /* 0x000000040c0d7981 */ /* 0x000ea4000c1e1900 */
[----:B--2---:R-:W-:-:S06]  /*0530*/  IMAD.WIDE R14, R13, 0x4, R4 ;  /* 0x000000040d0e7825 */ /* 0x004fcc00078e0204 */
[----:B------:R-:W2:Y:S01]  /*0540*/  ATOMG.E.ADD.STRONG.GPU PT, R15, desc[UR4][R14.64+0x4], R8 ;  /* 0x800004080e0f79a8 */ /* 0x000ea200081ef104 */
[----:B------:R-:W-:-:S04]  /*0550*/  LEA R9, R0, R9, 0x2 ;  /* 0x0000000900097211 */ /* 0x000fc800078e10ff */
[----:B------:R-:W-:Y:S01]  /*0560*/  ISETP.GE.AND P0, PT, R9, UR6, PT ;  /* 0x0000000609007c0c */ /* 0x000fe2000bf06270 */
[----:B--2---:R-:W-:-:S05]  /*0570*/  IMAD.WIDE R16, R15, 0x4, R2 ;  /* 0x000000040f107825 */ /* 0x004fca00078e0202 */
[----:B------:R1:W-:Y:S07]  /*0580*/  STG.E desc[UR4][R16.64+-0x4], R13 ;  /* 0xfffffc0d10007986 */ /* 0x0003ee000c101904 */
[----:B------:R-:W-:Y:S05]  /*0590*/  @!P0 BRA `(.L_x_3) ;  /* 0xfffffffc00908947 */ /* 0x000fea000383ffff */
[----:B------:R-:W-:Y:S05]  /*05a0*/  EXIT ;  /* 0x000000000000794d */ /* 0x000fea0003800000 */
.L_x_4:
[----:B------:R-:W-:-:S00]  /*05b0*/  BRA `(.L_x_4) ;  /* 0xfffffffc00fc7947 */ /* 0x000fc0000383ffff */
[----:B------:R-:W-:-:S00]  /*05c0*/  NOP ;  /* 0x0000000000007918 */ /* 0x000fc00000000000 */
        /* <DEDUP_REMOVED lines=11> */
.L_x_31:


//--------------------- .text._Z12check_kernelPiS_ --------------------------
	.section	.text._Z12check_kernelPiS_,"ax",@progbits
	.align	128
        .global         _Z12check_kernelPiS_
        .type           _Z12check_kernelPiS_,@function
        .size           _Z12check_kernelPiS_,(.L_x_32 - _Z12check_kernelPiS_)
        .other          _Z12check_kernelPiS_,@"STO_CUDA_ENTRY STV_DEFAULT"
_Z12check_kernelPiS_:
.text._Z12check_kernelPiS_:
[----:B------:R-:W-:Y:S01]  /*0000*/  LDC R1, c[0x0][0x37c] ;  /* 0x0000df00ff017b82 */ /* 0x000fe20000000800 */
[----:B------:R-:W0:Y:S07]  /*0010*/  S2R R9, SR_CTAID.X ;  /* 0x0000000000097919 */ /* 0x000e2e0000002500 */
[----:B------:R-:W0:Y:S01]  /*0020*/  LDC.64 R2, c[0x0][0x388] ;  /* 0x0000e200ff027b82 */ /* 0x000e220000000a00 */
[----:B------:R-:W1:Y:S01]  /*0030*/  LDCU.64 UR4, c[0x0][0x358] ;  /* 0x00006b00ff0477ac */ /* 0x000e620008000a00 */
[----:B------:R-:W2:Y:S06]  /*0040*/  S2R R0, SR_TID.X ;  /* 0x0000000000007919 */ /* 0x000eac0000002100 */
[----:B------:R-:W3:Y:S01]  /*0050*/  LDC.64 R4, c[0x0][0x380] ;  /* 0x0000e000ff047b82 */ /* 0x000ee20000000a00 */
[C---:B0-----:R-:W-:Y:S01]  /*0060*/  IMAD.WIDE.U32 R2, R9.reuse, 0x4, R2 ;  /* 0x0000000409027825 */ /* 0x041fe200078e0002 */
[----:B--2---:R-:W-:-:S05]  /*0070*/  LEA R7, R9, R0, 0x9 ;  /* 0x0000000009077211 */ /* 0x004fca00078e48ff */
[----:B-1----:R-:W2:Y:S01]  /*0080*/  LDG.E R2, desc[UR4][R2.64] ;  /* 0x0000000402027981 */ /* 0x002ea2000c1e1900 */
[----:B---3--:R-:W-:-:S05]  /*0090*/  IMAD.WIDE.U32 R4, R7, 0x4, R4 ;  /* 0x0000000407047825 */ /* 0x008fca00078e0004 */
[----:B------:R-:W2:Y:S02]  /*00a0*/  LDG.E R7, desc[UR4][R4.64] ;  /* 0x0000000404077981 */ /* 0x000ea4000c1e1900 */
[----:B--2---:R-:W-:-:S05]  /*00b0*/  IADD3 R7, PT, PT, R2, R7, RZ ;  /* 0x0000000702077210 */ /* 0x004fca0007ffe0ff */
[----:B------:R-:W-:Y:S01]  /*00c0*/  STG.E desc[UR4][R4.64], R7 ;  /* 0x0000000704007986 */ /* 0x000fe2000c101904 */
[----:B------:R-:W-:Y:S05]  /*00d0*/  EXIT ;  /* 0x000000000000794d */ /* 0x000fea0003800000 */
.L_x_5:
        /* <DEDUP_REMOVED lines=10> */
.L_x_32:


//--------------------- .text._Z18array_clear_kernelPii --------------------------
	.section	.text._Z18array_clear_kernelPii,"ax",@progbits
	.align	128
        .global         _Z18array_clear_kernelPii
        .type           _Z18array_clear_kernelPii,@function
        .size           _Z18array_clear_kernelPii,(.L_x_33 - _Z18array_clear_kernelPii)
        .other          _Z18array_clear_kernelPii,@"STO_CUDA_ENTRY STV_DEFAULT"
_Z18array_clear_kernelPii:
.text._Z18array_clear_kernelPii:
[----:B------:R-:W-:Y:S01]  /*0000*/  LDC R1, c[0x0][0x37c] ;  /* 0x0000df00ff017b82 */ /* 0x000fe20000000800 */
[----:B------:R-:W0:Y:S07]  /*0010*/  S2R R3, SR_TID.X ;  /* 0x0000000000037919 */ /* 0x000e2e0000002100 */
[----:B------:R-:W0:Y:S01]  /*0020*/  S2UR UR4, SR_CTAID.X ;  /* 0x00000000000479c3 */ /* 0x000e220000002500 */
[----:B------:R-:W1:Y:S01]  /*0030*/  LDCU UR6, c[0x0][0x388] ;  /* 0x00007100ff0677ac */ /* 0x000e620008000800 */
[----:B------:R-:W-:Y:S06]  /*0040*/  BSSY.RECONVERGENT B0, `(.L_x_6) ;  /* 0x0000047000007945 */ /* 0x000fec0003800200 */
[----:B------:R-:W0:Y:S01]  /*0050*/  LDC R0, c[0x0][0x360] ;  /* 0x0000d800ff007b82 */ /* 0x000e220000000800 */
[----:B------:R-:W2:Y:S01]  /*0060*/  LDCU UR5, c[0x0][0x370] ;  /* 0x00006e00ff0577ac */ /* 0x000ea20008000800 */
[----:B0-----:R-:W-:-:S02]  /*0070*/  IMAD R3, R0, UR4, R3 ;  /* 0x0000000400037c24 */ /* 0x001fc4000f8e0203 */
[----:B--2---:R-:W-:-:S03]  /*0080*/  IMAD R0, R0, UR5, RZ ;  /* 0x0000000500007c24 */ /* 0x004fc6000f8e02ff */
[----:B-1----:R-:W-:-:S13]  /*0090*/  ISETP.GE.AND P0, PT, R3, UR6, PT ;  /* 0x0000000603007c0c */ /* 0x002fda000bf06270 */
[----:B------:R-:W-:Y:S05]  /*00a0*/  @P0 BRA `(.L_x_7) ;  /* 0x0000000400000947 */ /* 0x000fea0003800000 */
[----:B------:R-:W0:Y:S01]  /*00b0*/  I2F.U32.RP R8, R0 ;  /* 0x0000000000087306 */ /* 0x000e220000209000 */
[C---:B------:R-:W-:Y:S01]  /*00c0*/  IMAD.IADD R2, R0.reuse, 0x1, R3 ;  /* 0x0000000100027824 */ /* 0x040fe200078e0203 */
[----:B------:R-:W-:Y:S01]  /*00d0*/  ISETP.NE.U32.AND P2, PT, R0, RZ, PT ;  /* 0x000000ff0000720c */ /* 0x000fe20003f45070 */
[----:B------:R-:W-:Y:S01]  /*00e0*/  IMAD.MOV R9, RZ, RZ, -R0 ;  /* 0x000000ffff097224 */ /* 0x000fe200078e0a00 */
[----:B------:R-:W1:Y:S01]  /*00f0*/  LDC.64 R14, c[0x0][0x358] ;  /* 0x0000d600ff0e7b82 */ /* 0x000e620000000a00 */
[----:B------:R-:W-:Y:S01]  /*0100*/  BSSY.RECONVERGENT B1, `(.L_x_8) ;  /* 0x0000025000017945 */ /* 0x000fe20003800200 */
[C---:B------:R-:W-:Y:S02]  /*0110*/  ISETP.GE.AND P0, PT, R2.reuse, UR6, PT ;  /* 0x0000000602007c0c */ /* 0x040fe4000bf06270 */
[----:B------:R-:W-:Y:S02]  /*0120*/  VIMNMX R7, PT, PT, R2, UR6, !PT ;  /* 0x0000000602077c48 */ /* 0x000fe4000ffe0100 */
[----:B------:R-:W-:-:S04]  /*0130*/  SEL R6, RZ, 0x1, P0 ;  /* 0x00000001ff067807 */ /* 0x000fc80000000000 */
[----:B------:R-:W-:Y:S01]  /*0140*/  IADD3 R7, PT, PT, R7, -R2, -R6 ;  /* 0x8000000207077210 */ /* 0x000fe20007ffe806 */
[----:B0-----:R-:W0:Y:S02]  /*0150*/  MUFU.RCP R8, R8 ;  /* 0x0000000800087308 */ /* 0x001e240000001000 */
[----:B0-----:R-:W-:-:S06]  /*0160*/  VIADD R4, R8, 0xffffffe ;  /* 0x0ffffffe08047836 */ /* 0x001fcc0000000000 */
[----:B------:R0:W2:Y:S02]  /*0170*/  F2I.FTZ.U32.TRUNC.NTZ R5, R4 ;  /* 0x0000000400057305 */ /* 0x0000a4000021f000 */
[----:B0-----:R-:W-:Y:S02]  /*0180*/  IMAD.MOV.U32 R4, RZ, RZ, RZ ;  /* 0x000000ffff047224 */ /* 0x001fe400078e00ff */
[----:B--2---:R-:W-:-:S04]  /*0190*/  IMAD R9, R9, R5, RZ ;  /* 0x0000000509097224 */ /* 0x004fc800078e02ff */
[----:B------:R-:W-:-:S06]  /*01a0*/  IMAD.HI.U32 R8, R5, R9, R4 ;  /* 0x0000000905087227 */ /* 0x000fcc00078e0004 */
[----:B------:R-:W-:-:S04]  /*01b0*/  IMAD.HI.U32 R5, R8, R7, RZ ;  /* 0x0000000708057227 */ /* 0x000fc800078e00ff */
[----:B------:R-:W-:-:S04]  /*01c0*/  IMAD.MOV R2, RZ, RZ, -R5 ;  /* 0x000000ffff027224 */ /* 0x000fc800078e0a05 */
[----:B------:R-:W-:-:S05]  /*01d0*/  IMAD R7, R0, R2, R7 ;  /* 0x0000000200077224 */ /* 0x000fca00078e0207 */
[----:B------:R-:W-:-:S13]  /*01e0*/  ISETP.GE.U32.AND P0, PT, R7, R0, PT ;  /* 0x000000000700720c */ /* 0x000fda0003f06070 */
[----:B------:R-:W-:Y:S02]  /*01f0*/  @P0 IMAD.IADD R7, R7, 0x1, -R0 ;  /* 0x0000000107070824 */ /* 0x000fe400078e0a00 */
[----:B------:R-:W-:-:S03]  /*0200*/  @P0 VIADD R5, R5, 0x1 ;  /* 0x0000000105050836 */ /* 0x000fc60000000000 */
[----:B------:R-:W-:-:S13]  /*0210*/  ISETP.GE.U32.AND P1, PT, R7, R0, PT ;  /* 0x000000000700720c */ /* 0x000fda0003f26070 */
[----:B------:R-:W-:Y:S01]  /*0220*/  @P1 VIADD R5, R5, 0x1 ;  /* 0x0000000105051836 */ /* 0x000fe20000000000 */
[----:B------:R-:W-:-:S05]  /*0230*/  @!P2 LOP3.LUT R5, RZ, R0, RZ, 0x33, !PT ;  /* 0x00000000ff05a212 */ /* 0x000fca00078e33ff */
[----:B------:R-:W-:-:S05]  /*0240*/  IMAD.IADD R2, R6, 0x1, R5 ;  /* 0x0000000106027824 */ /* 0x000fca00078e0205 */
[C---:B------:R-:W-:Y:S02]  /*0250*/  LOP3.LUT R4, R2.reuse, 0x3, RZ, 0xc0, !PT ;  /* 0x0000000302047812 */ /* 0x040fe400078ec0ff */
[----:B------:R-:W-:Y:S02]  /*0260*/  ISETP.GE.U32.AND P1, PT, R2, 0x3, PT ;  /* 0x000000030200780c */ /* 0x000fe40003f26070 */
[----:B------:R-:W-:-:S13]  /*0270*/  ISETP.NE.AND P0, PT, R4, 0x3, PT ;  /* 0x000000030400780c */ /* 0x000fda0003f05270 */
[----:B-1----:R-:W-:Y:S05]  /*0280*/  @!P0 BRA `(.L_x_9) ;  /* 0x0000000000308947 */ /* 0x002fea0003800000 */
[----:B------:R-:W0:Y:S01]  /*0290*/  LDC.64 R6, c[0x0][0x380] ;  /* 0x0000e000ff067b82 */ /* 0x000e220000000a00 */
[----:B------:R-:W-:-:S05]  /*02a0*/  VIADD R2, R2, 0x1 ;  /* 0x0000000102027836 */ /* 0x000fca0000000000 */
[----:B------:R-:W-:-:S05]  /*02b0*/  LOP3.LUT R2, R2, 0x3, RZ, 0xc0, !PT ;  /* 0x0000000302027812 */ /* 0x000fca00078ec0ff */
[----:B------:R-:W-:-:S07]  /*02c0*/  IMAD.MOV R2, RZ, RZ, -R2 ;  /* 0x000000ffff027224 */ /* 0x000fce00078e0a02 */
.L_x_10:
[----:B------:R-:W-:Y:S01]  /*02d0*/  VIADD R2, R2, 0x1 ;  /* 0x0000000102027836 */ /* 0x000fe20000000000 */
[----:B------:R-:W-:Y:S01]  /*02e0*/  R2UR UR4, R14 ;  /* 0x000000000e0472ca */ /* 0x000fe200000e0000 */
[----:B01----:R-:W-:Y:S01]  /*02f0*/  IMAD.WIDE R4, R3, 0x4, R6 ;  /* 0x0000000403047825 */ /* 0x003fe200078e0206 */
[----:B------:R-:W-:Y:S02]  /*0300*/  R2UR UR5, R15 ;  /* 0x000000000f0572ca */ /* 0x000fe400000e0000 */
[----:B------:R-:W-:Y:S01]  /*0310*/  ISETP.NE.AND P0, PT, R2, RZ, PT ;  /* 0x000000ff0200720c */ /* 0x000fe20003f05270 */
[----:B------:R-:W-:-:S10]  /*0320*/  IMAD.IADD R3, R0, 0x1, R3 ;  /* 0x0000000100037824 */ /* 0x000fd400078e0203 */
[----:B------:R1:W-:Y:S02]  /*0330*/  STG.E desc[UR4][R4.64], RZ ;  /* 0x000000ff04007986 */ /* 0x0003e4000c101904 */
[----:B------:R-:W-:Y:S05]  /*0340*/  @P0 BRA `(.L_x_10) ;  /* 0xfffffffc00e00947 */ /* 0x000fea000383ffff */
.L_x_9:
[----:B------:R-:W-:Y:S05]  /*0350*/  BSYNC.RECONVERGENT B1 ;  /* 0x0000000000017941 */ /* 0x000fea0003800200 */
.L_x_8:
[----:B------:R-:W-:Y:S05]  /*0360*/  @!P1 BRA `(.L_x_7) ;  /* 0x0000000000509947 */ /* 0x000fea0003800000 */
[----:B------:R-:W0:Y:S02]  /*0370*/  LDC.64 R10, c[0x0][0x380] ;  /* 0x0000e000ff0a7b82 */ /* 0x000e240000000a00 */
.L_x_11:
[----:B0-2---:R-:W-:Y:S01]  /*0380*/  IMAD.WIDE R12, R3, 0x4, R10 ;  /* 0x00000004030c7825 */ /* 0x005fe200078e020a */
[----:B------:R-:W-:Y:S02]  /*0390*/  R2UR UR4, R14 ;  /* 0x000000000e0472ca */ /* 0x000fe400000e0000 */
[C---:B------:R-:W-:Y:S01]  /*03a0*/  R2UR UR5, R15.reuse ;  /* 0x000000000f0572ca */ /* 0x040fe200000e0000 */
[----:B------:R-:W-:Y:S01]  /*03b0*/  IMAD R3, R0, 0x4, R3 ;  /* 0x0000000400037824 */ /* 0x000fe200078e0203 */
[----:B------:R-:W-:Y:S01]  /*03c0*/  R2UR UR8, R14 ;  /* 0x000000000e0872ca */ /* 0x000fe200000e0000 */
[----:B-1----:R-:W-:Y:S01]  /*03d0*/  IMAD.WIDE R4, R0, 0x4, R12 ;  /* 0x0000000400047825 */ /* 0x002fe200078e020c */
[C---:B------:R-:W-:Y:S02]  /*03e0*/  R2UR UR9, R15.reuse ;  /* 0x000000000f0972ca */ /* 0x040fe400000e0000 */
[----:B------:R-:W-:Y:S02]  /*03f0*/  R2UR UR10, R14 ;  /* 0x000000000e0a72ca */ /* 0x000fe400000e0000 */
[----:B------:R-:W-:Y:S01]  /*0400*/  R2UR UR11, R15 ;  /* 0x000000000f0b72ca */ /* 0x000fe200000e0000 */
[----:B------:R-:W-:Y:S01]  /*0410*/  IMAD.WIDE R6, R0, 0x4, R4 ;  /* 0x0000000400067825 */ /* 0x000fe200078e0204 */
[----:B------:R-:W-:-:S02]  /*0420*/  R2UR UR12, R14 ;  /* 0x000000000e0c72ca */ /* 0x000fc400000e0000 */
[----:B------:R-:W-:Y:S01]  /*0430*/  R2UR UR13, R15 ;  /* 0x000000000f0d72ca */ /* 0x000fe200000e0000 */
[----:B------:R2:W-:Y:S01]  /*0440*/  STG.E desc[UR4][R12.64], RZ ;  /* 0x000000ff0c007986 */ /* 0x0005e2000c101904 */
[----:B------:R-:W-:Y:S01]  /*0450*/  ISETP.GE.AND P0, PT, R3, UR6, PT ;  /* 0x0000000603007c0c */ /* 0x000fe2000bf06270 */
[----:B------:R-:W-:Y:S02]  /*0460*/  IMAD.WIDE R8, R0, 0x4, R6 ;  /* 0x0000000400087825 */ /* 0x000fe400078e0206 */
[----:B------:R2:W-:Y:S04]  /*0470*/  STG.E desc[UR8][R4.64], RZ ;  /* 0x000000ff04007986 */ /* 0x0005e8000c101908 */
[----:B------:R2:W-:Y:S04]  /*0480*/  STG.E desc[UR10][R6.64], RZ ;  /* 0x000000ff06007986 */ /* 0x0005e8000c10190a */
[----:B------:R2:W-:Y:S02]  /*0490*/  STG.E desc[UR12][R8.64], RZ ;  /* 0x000000ff08007986 */ /* 0x0005e4000c10190c */
[----:B------:R-:W-:Y:S05]  /*04a0*/  @!P0 BRA `(.L_x_11) ;  /* 0xfffffffc00b48947 */ /* 0x000fea000383ffff */
.L_x_7:
[----:B------:R-:W-:Y:S05]  /*04b0*/  BSYNC.RECONVERGENT B0 ;  /* 0x0000000000007941 */ /* 0x000fea0003800200 */
.L_x_6:
[----:B------:R-:W-:Y:S06]  /*04c0*/  BAR.SYNC.DEFER_BLOCKING 0x0 ;  /* 0x0000000000007b1d */ /* 0x000fec0000010000 */
[----:B------:R-:W-:Y:S05]  /*04d0*/  EXIT ;  /* 0x000000000000794d */ /* 0x000fea0003800000 */
.L_x_12:
        /* <DEDUP_REMOVED lines=10> */
.L_x_33:


//--------------------- .text._Z11scan_kernelPiS_S_i --------------------------
	.section	.text._Z11scan_kernelPiS_S_i,"ax",@progbits
	.align	128
        .global         _Z11scan_kernelPiS_S_i
        .type           _Z11scan_kernelPiS_S_i,@function
        .size           _Z11scan_kernelPiS_S_i,(.L_x_34 - _Z11scan_kernelPiS_S_i)
        .other          _Z11scan_kernelPiS_S_i,@"STO_CUDA_ENTRY STV_DEFAULT"
_Z11scan_kernelPiS_S_i:
.text._Z11scan_kernelPiS_S_i:
[----:B------:R-:W-:Y:S01]  /*0000*/  LDC R1, c[0x0][0x37c] ;  /* 0x0000df00ff017b82 */ /* 0x000fe20000000800 */
[----:B------:R-:W0:Y:S01]  /*0010*/  S2R R3, SR_TID.X ;  /* 0x0000000000037919 */ /* 0x000e220000002100 */
[----:B------:R-:W1:Y:S06]  /*0020*/  LDCU UR7, c[0x0][0x398] ;  /* 0x00007300ff0777ac */ /* 0x000e6c0008000800 */
[----:B------:R-:W2:Y:S01]  /*0030*/  LDC.64 R10, c[0x0][0x380] ;  /* 0x0000e000ff0a7b82 */ /* 0x000ea20000000a00 */
[----:B------:R-:W0:Y:S01]  /*0040*/  S2R R4, SR_CTAID.X ;  /* 0x0000000000047919 */ /* 0x000e220000002500 */
[----:B------:R-:W3:Y:S01]  /*0050*/  LDCU.64 UR8, c[0x0][0x358] ;  /* 0x00006b00ff0877ac */ /* 0x000ee20008000a00 */
[----:B-1----:R-:W-:-:S04]  /*0060*/  ULEA.HI UR4, UR7, UR7, URZ, 0x1 ;  /* 0x0000000707047291 */ /* 0x002fc8000f8f08ff */
[----:B------:R-:W-:Y:S01]  /*0070*/  USHF.R.S32.HI UR4, URZ, 0x1, UR4 ;  /* 0x00000001ff047899 */ /* 0x000fe20008011404 */
[----:B0-----:R-:W-:-:S05]  /*0080*/  IMAD R2, R4, 0x200, R3 ;  /* 0x0000020004027824 */ /* 0x001fca00078e0203 */
[C---:B------:R-:W-:Y:S02]  /*0090*/  VIADD R0, R2.reuse, UR4 ;  /* 0x0000000402007c36 */ /* 0x040fe40008000000 */
[----:B--2---:R-:W-:-:S04]  /*00a0*/  IMAD.WIDE.U32 R8, R2, 0x4, R10 ;  /* 0x0000000402087825 */ /* 0x004fc800078e000a */
[----:B------:R-:W-:Y:S02]  /*00b0*/  IMAD.WIDE.U32 R10, R0, 0x4, R10 ;  /* 0x00000004000a7825 */ /* 0x000fe400078e000a */
[----:B---3--:R-:W2:Y:S04]  /*00c0*/  LDG.E R8, desc[UR8][R8.64] ;  /* 0x0000000808087981 */ /* 0x008ea8000c1e1900 */
[----:B------:R-:W3:Y:S01]  /*00d0*/  LDG.E R11, desc[UR8][R10.64] ;  /* 0x000000080a0b7981 */ /* 0x000ee2000c1e1900 */
[----:B------:R-:W0:Y:S01]  /*00e0*/  S2UR UR6, SR_CgaCtaId ;  /* 0x00000000000679c3 */ /* 0x000e220000008800 */
[----:B------:R-:W-:Y:S01]  /*00f0*/  UMOV UR5, 0x400 ;  /* 0x0000040000057882 */ /* 0x000fe20000000000 */
[C---:B------:R-:W-:Y:S01]  /*0100*/  VIADD R5, R3.reuse, UR4 ;  /* 0x0000000403057c36 */ /* 0x040fe20008000000 */
[----:B------:R-:W-:Y:S01]  /*0110*/  LEA.HI R6, R3, R3, RZ, 0x1b ;  /* 0x0000000303067211 */ /* 0x000fe200078fd8ff */
[----:B------:R-:W-:-:S03]  /*0120*/  USHF.R.S32.HI UR4, URZ, 0x1, UR7 ;  /* 0x00000001ff047899 */ /* 0x000fc60008011407 */
[----:B------:R-:W-:Y:S01]  /*0130*/  LEA.HI.SX32 R7, R5, R5, 0x1b ;  /* 0x0000000505077211 */ /* 0x000fe200078fdaff */
[----:B------:R-:W-:Y:S01]  /*0140*/  UISETP.GE.AND UP0, UPT, UR4, 0x1, UPT ;  /* 0x000000010400788c */ /* 0x000fe2000bf06270 */
[----:B------:R-:W-:Y:S01]  /*0150*/  UMOV UR7, 0x1 ;  /* 0x0000000100077882 */ /* 0x000fe20000000000 */
[----:B0-----:R-:W-:-:S06]  /*0160*/  ULEA UR5, UR6, UR5, 0x18 ;  /* 0x0000000506057291 */ /* 0x001fcc000f8ec0ff */
[----:B------:R-:W-:Y:S02]  /*0170*/  LEA R5, R6, UR5, 0x2 ;  /* 0x0000000506057c11 */ /* 0x000fe4000f8e10ff */
[----:B------:R-:W-:-:S03]  /*0180*/  LEA R6, R7, UR5, 0x2 ;  /* 0x0000000507067c11 */ /* 0x000fc6000f8e10ff */
[----:B--2---:R0:W-:Y:S04]  /*0190*/  STS [R5], R8 ;  /* 0x0000000805007388 */ /* 0x0041e80000000800 */
[----:B---3--:R0:W-:Y:S01]  /*01a0*/  STS [R6], R11 ;  /* 0x0000000b06007388 */ /* 0x0081e20000000800 */
[----:B------:R-:W-:Y:S05]  /*01b0*/  BRA.U !UP0, `(.L_x_13) ;  /* 0x0000000108607547 */ /* 0x000fea000b800000 */
[----:B0-----:R-:W-:Y:S01]  /*01c0*/  LEA R11, R3, 0x1, 0x1 ;  /* 0x00000001030b7811 */ /* 0x001fe200078e08ff */
[----:B------:R-:W-:-:S06]  /*01d0*/  UMOV UR7, 0x1 ;  /* 0x0000000100077882 */ /* 0x000fcc0000000000 */
.L_x_16:
[----:B------:R-:W-:Y:S01]  /*01e0*/  BAR.SYNC.DEFER_BLOCKING 0x0 ;  /* 0x0000000000007b1d */ /* 0x000fe20000010000 */
[----:B------:R-:W-:-:S05]  /*01f0*/  ISETP.GE.AND P0, PT, R3, UR4, PT ;  /* 0x0000000403007c0c */ /* 0x000fca000bf06270 */
[----:B------:R-:W-:Y:S08]  /*0200*/  BSSY.RECONVERGENT B0, `(.L_x_14) ;  /* 0x000000e000007945 */ /* 0x000ff00003800200 */
[----:B0-----:R-:W-:Y:S05]  /*0210*/  @P0 BRA `(.L_x_15) ;  /* 0x0000000000300947 */ /* 0x001fea0003800000 */
[----:B------:R-:W-:-:S04]  /*0220*/  IMAD R7, R11, UR7, RZ ;  /* 0x000000070b077c24 */ /* 0x000fc8000f8e02ff */
[C---:B------:R-:W-:Y:S02]  /*0230*/  VIADD R8, R7.reuse, 0xffffffff ;  /* 0xffffffff07087836 */ /* 0x040fe40000000000 */
[----:B------:R-:W-:-:S03]  /*0240*/  VIADD R9, R7, UR7 ;  /* 0x0000000707097c36 */ /* 0x000fc60008000000 */
[C---:B------:R-:W-:Y:S02]  /*0250*/  IADD3 R10, PT, PT, R8.reuse, UR7, RZ ;  /* 0x00000007080a7c10 */ /* 0x040fe4000fffe0ff */
[----:B------:R-:W-:Y:S02]  /*0260*/  LEA.HI.SX32 R7, R8, R7, 0x1b ;  /* 0x0000000708077211 */ /* 0x000fe400078fdaff */
[----:B------:R-:W-:Y:S02]  /*0270*/  LEA.HI.SX32 R9, R10, R9, 0x1b ;  /* 0x000000090a097211 */ /* 0x000fe400078fdaff */
[----:B------:R-:W-:Y:S02]  /*0280*/  LEA R8, R7, UR5, 0x2 ;  /* 0x0000000507087c11 */ /* 0x000fe4000f8e10ff */
[----:B------:R-:W-:-:S04]  /*0290*/  LEA R9, R9, UR5, 0x2 ;  /* 0x0000000509097c11 */ /* 0x000fc8000f8e10ff */
[----:B------:R-:W-:Y:S04]  /*02a0*/  LDS R8, [R8+-0x4] ;  /* 0xfffffc0008087984 */ /* 0x000fe80000000800 */
[----:B------:R-:W0:Y:S02]  /*02b0*/  LDS R7, [R9+-0x4] ;  /* 0xfffffc0009077984 */ /* 0x000e240000000800 */
[----:B0-----:R-:W-:-:S05]  /*02c0*/  IMAD.IADD R10, R7, 0x1, R8 ;  /* 0x00000001070a7824 */ /* 0x001fca00078e0208 */
[----:B------:R0:W-:Y:S02]  /*02d0*/  STS [R9+-0x4], R10 ;  /* 0xfffffc0a09007388 */ /* 0x0001e40000000800 */
.L_x_15:
[----:B------:R-:W-:Y:S05]  /*02e0*/  BSYNC.RECONVERGENT B0 ;  /* 0x0000000000007941 */ /* 0x000fea0003800200 */
.L_x_14:
[----:B------:R-:W-:Y:S02]  /*02f0*/  UISETP.GT.U32.AND UP0, UPT, UR4, 0x1, UPT ;  /* 0x000000010400788c */ /* 0x000fe4000bf04070 */
[----:B------:R-:W-:Y:S02]  /*0300*/  USHF.R.U32.HI UR6, URZ, 0x1, UR4 ;  /* 0x00000001ff067899 */ /* 0x000fe40008011604 */
[----:B------:R-:W-:-:S05]  /*0310*/  USHF.L.U32 UR7, UR7, 0x1, URZ ;  /* 0x0000000107077899 */ /* 0x000fca00080006ff */
[----:B------:R-:W-:Y:S01]  /*0320*/  UMOV UR4, UR6 ;  /* 0x0000000600047c82 */ /* 0x000fe20008000000 */
[----:B------:R-:W-:Y:S06]  /*0330*/  BRA.U UP0, `(.L_x_16) ;  /* 0xfffffffd00a87547 */ /* 0x000fec000b83ffff */
.L_x_13:
[----:B------:R-:W-:Y:S01]  /*0340*/  ISETP.NE.AND P0, PT, R3, RZ, PT ;  /* 0x000000ff0300720c */ /* 0x000fe20003f05270 */
[----:B------:R-:W-:-:S12]  /*0350*/  BSSY.RECONVERGENT B0, `(.L_x_17) ;  /* 0x000000b000007945 */ /* 0x000fd80003800200 */
[----:B------:R-:W-:Y:S05]  /*0360*/  @P0 BRA `(.L_x_18) ;  /* 0x0000000000240947 */ /* 0x000fea0003800000 */
[----:B------:R-:W1:Y:S01]  /*0370*/  LDCU UR6, c[0x0][0x398] ;  /* 0x00007300ff0677ac */ /* 0x000e620008000800 */
[----:B0-----:R-:W0:Y:S01]  /*0380*/  LDC.64 R8, c[0x0][0x390] ;  /* 0x0000e400ff087b82 */ /* 0x001e220000000a00 */
[----:B-1----:R-:W-:-:S04]  /*0390*/  UIADD3 UR4, UPT, UPT, UR6, -0x1, URZ ;  /* 0xffffffff06047890 */ /* 0x002fc8000fffe0ff */
[----:B------:R-:W-:Y:S01]  /*03a0*/  ULEA.HI.SX32 UR4, UR4, UR6, 0x1b ;  /* 0x0000000604047291 */ /* 0x000fe2000f8fdaff */
[----:B0-----:R-:W-:-:S03]  /*03b0*/  IMAD.WIDE.U32 R8, R4, 0x4, R8 ;  /* 0x0000000404087825 */ /* 0x001fc600078e0008 */
[----:B------:R-:W-:-:S09]  /*03c0*/  ULEA UR4, UR4, UR5, 0x2 ;  /* 0x0000000504047291 */ /* 0x000fd2000f8e10ff */
[----:B------:R-:W0:Y:S04]  /*03d0*/  LDS R7, [UR4+-0x4] ;  /* 0xfffffc04ff077984 */ /* 0x000e280008000800 */
[----:B------:R-:W-:Y:S04]  /*03e0*/  STS [UR4+-0x4], RZ ;  /* 0xfffffcffff007988 */ /* 0x000fe80008000804 */
[----:B0-----:R1:W-:Y:S02]  /*03f0*/  STG.E desc[UR8][R8.64], R7 ;  /* 0x0000000708007986 */ /* 0x0013e4000c101908 */
.L_x_18:
[----:B------:R-:W-:Y:S05]  /*0400*/  BSYNC.RECONVERGENT B0 ;  /* 0x0000000000007941 */ /* 0x000fea0003800200 */
.L_x_17:
[----:B------:R-:W2:Y:S02]  /*0410*/  LDCU UR4, c[0x0][0x398] ;  /* 0x00007300ff0477ac */ /* 0x000ea40008000800 */
[----:B--2---:R-:W-:-:S09]  /*0420*/  UISETP.GE.AND UP0, UPT, UR4, 0x2, UPT ;  /* 0x000000020400788c */ /* 0x004fd2000bf06270 */
[----:B------:R-:W-:Y:S05]  /*0430*/  BRA.U !UP0, `(.L_x_19) ;  /* 0x0000000108647547 */ /* 0x000fea000b800000 */
[----:B0-----:R-:W-:Y:S01]  /*0440*/  LEA R10, R3, 0x1, 0x1 ;  /* 0x00000001030a7811 */ /* 0x001fe200078e08ff */
[----:B------:R-:W0:Y:S01]  /*0450*/  LDCU UR6, c[0x0][0x398] ;  /* 0x00007300ff0677ac */ /* 0x000e220008000800 */
[----:B------:R-:W-:-:S05]  /*0460*/  UMOV UR4, 0x1 ;  /* 0x0000000100047882 */ /* 0x000fca0000000000 */
.L_x_22:
[----:B------:R-:W-:Y:S01]  /*0470*/  BAR.SYNC.DEFER_BLOCKING 0x0 ;  /* 0x0000000000007b1d */ /* 0x000fe20000010000 */
[----:B------:R-:W-:Y:S01]  /*0480*/  ISETP.GE.AND P0, PT, R3, UR4, PT ;  /* 0x0000000403007c0c */ /* 0x000fe2000bf06270 */
[----:B------:R-:W-:Y:S02]  /*0490*/  USHF.L.U32 UR4, UR4, 0x1, URZ ;  /* 0x0000000104047899 */ /* 0x000fe400080006ff */
[----:B------:R-:W-:Y:S02]  /*04a0*/  USHF.R.S32.HI UR7, URZ, 0x1, UR7 ;  /* 0x00000001ff077899 */ /* 0x000fe40008011407 */
[----:B------:R-:W-:Y:S08]  /*04b0*/  BSSY.RECONVERGENT B0, `(.L_x_20) ;  /* 0x000000f000007945 */ /* 0x000ff00003800200 */
[----:B--2---:R-:W-:Y:S05]  /*04c0*/  @P0 BRA `(.L_x_21) ;  /* 0x0000000000340947 */ /* 0x004fea0003800000 */
[----:B------:R-:W-:-:S04]  /*04d0*/  IMAD R4, R10, UR7, RZ ;  /* 0x000000070a047c24 */ /* 0x000fc8000f8e02ff */
[C---:B-1----:R-:W-:Y:S02]  /*04e0*/  VIADD R7, R4.reuse, 0xffffffff ;  /* 0xffffffff04077836 */ /* 0x042fe40000000000 */
[----:B------:R-:W-:-:S03]  /*04f0*/  VIADD R8, R4, UR7 ;  /* 0x0000000704087c36 */ /* 0x000fc60008000000 */
[C---:B------:R-:W-:Y:S02]  /*0500*/  IADD3 R9, PT, PT, R7.reuse, UR7, RZ ;  /* 0x0000000707097c10 */ /* 0x040fe4000fffe0ff */
[----:B------:R-:W-:Y:S02]  /*0510*/  LEA.HI.SX32 R4, R7, R4, 0x1b ;  /* 0x0000000407047211 */ /* 0x000fe400078fdaff */
[----:B------:R-:W-:Y:S02]  /*0520*/  LEA.HI.SX32 R8, R9, R8, 0x1b ;  /* 0x0000000809087211 */ /* 0x000fe400078fdaff */
[----:B------:R-:W-:Y:S02]  /*0530*/  LEA R4, R4, UR5, 0x2 ;  /* 0x0000000504047c11 */ /* 0x000fe4000f8e10ff */
[----:B------:R-:W-:-:S03]  /*0540*/  LEA R8, R8, UR5, 0x2 ;  /* 0x0000000508087c11 */ /* 0x000fc6000f8e10ff */
[----:B------:R-:W-:Y:S04]  /*0550*/  LDS R7, [R4+-0x4] ;  /* 0xfffffc0004077984 */ /* 0x000fe80000000800 */
[----:B------:R-:W1:Y:S02]  /*0560*/  LDS R9, [R8+-0x4] ;  /* 0xfffffc0008097984 */ /* 0x000e640000000800 */
[----:B-1----:R-:W-:Y:S02]  /*0570*/  IMAD.IADD R7, R7, 0x1, R9 ;  /* 0x0000000107077824 */ /* 0x002fe400078e0209 */
[----:B------:R2:W-:Y:S04]  /*0580*/  STS [R4+-0x4], R9 ;  /* 0xfffffc0904007388 */ /* 0x0005e80000000800 */
[----:B------:R2:W-:Y:S02]  /*0590*/  STS [R8+-0x4], R7 ;  /* 0xfffffc0708007388 */ /* 0x0005e40000000800 */
.L_x_21:
[----:B0-----:R-:W-:Y:S05]  /*05a0*/  BSYNC.RECONVERGENT B0 ;  /* 0x0000000000007941 */ /* 0x001fea0003800200 */
.L_x_20:
[----:B------:R-:W-:-:S09]  /*05b0*/  UISETP.GE.AND UP0, UPT, UR4, UR6, UPT ;  /* 0x000000060400728c */ /* 0x000fd2000bf06270 */
[----:B------:R-:W-:Y:S05]  /*05c0*/  BRA.U !UP0, `(.L_x_22) ;  /* 0xfffffffd08a87547 */ /* 0x000fea000b83ffff */
.L_x_19:
[----:B------:R-:W-:Y:S08]  /*05d0*/  BAR.SYNC.DEFER_BLOCKING 0x0 ;  /* 0x0000000000007b1d */ /* 0x000ff00000010000 */
[----:B012---:R-:W0:Y:S01]  /*05e0*/  LDC.64 R8, c[0x0][0x388] ;  /* 0x0000e200ff087b82 */ /* 0x007e220000000a00 */
[----:B------:R-:W1:Y:S04]  /*05f0*/  LDS R5, [R5] ;  /* 0x0000000005057984 */ /* 0x000e680000000800 */
[----:B------:R-:W2:Y:S01]  /*0600*/  LDS R7, [R6] ;  /* 0x0000000006077984 */ /* 0x000ea20000000800 */
[----:B0-----:R-:W-:-:S04]  /*0610*/  IMAD.WIDE.U32 R2, R2, 0x4, R8 ;  /* 0x0000000402027825 */ /* 0x001fc800078e0008 */
[----:B------:R-:W-:Y:S01]  /*0620*/  IMAD.WIDE.U32 R8, R0, 0x4, R8 ;  /* 0x0000000400087825 */ /* 0x000fe200078e0008 */
[----:B-1----:R-:W-:Y:S04]  /*0630*/  STG.E desc[UR8][R2.64], R5 ;  /* 0x0000000502007986 */ /* 0x002fe8000c101908 */
[----:B--2---:R-:W-:Y:S01]  /*0640*/  STG.E desc[UR8][R8.64], R7 ;  /* 0x0000000708007986 */ /* 0x004fe2000c101908 */
[----:B------:R-:W-:Y:S05]  /*0650*/  EXIT ;  /* 0x000000000000794d */ /* 0x000fea0003800000 */
.L_x_23:
        /* <DEDUP_REMOVED lines=10> */
.L_x_34:


//--------------------- .text._Z16histogram_kernelPiiS_ --------------------------
	.section	.text._Z16histogram_kernelPiiS_,"ax",@progbits
	.align	128
        .global         _Z16histogram_kernelPiiS_
        .type           _Z16histogram_kernelPiiS_,@function
        .size           _Z16histogram_kernelPiiS_,(.L_x_35 - _Z16histogram_kernelPiiS_)
        .other          _Z16histogram_kernelPiiS_,@"STO_CUDA_ENTRY STV_DEFAULT"
_Z16histogram_kernelPiiS_:
.text._Z16histogram_kernelPiiS_:
        /* <DEDUP_REMOVED lines=12> */
[C---:B------:R-:W-:Y:S01]  /*00c0*/  IADD3 R4, PT, PT, R0.reuse, R7, RZ ;  /* 0x0000000700047210 */ /* 0x040fe20007ffe0ff */
[----:B------:R-:W-:Y:S01]  /*00d0*/  IMAD.MOV R9, RZ, RZ, -R0 ;  /* 0x000000ffff097224 */ /* 0x000fe200078e0a00 */
[----:B------:R-:W-:Y:S01]  /*00e0*/  ISETP.NE.U32.AND P2, PT, R0, RZ, PT ;  /* 0x000000ff0000720c */ /* 0x000fe20003f45070 */
[----:B------:R-:W1:Y:S01]  /*00f0*/  LDC.64 R18, c[0x0][0x358] ;  /* 0x0000d600ff127b82 */ /* 0x000e620000000a00 */
[C---:B------:R-:W-:Y:S01]  /*0100*/  ISETP.GE.AND P0, PT, R4.reuse, UR6, PT ;  /* 0x0000000604007c0c */ /* 0x040fe2000bf06270 */
[----:B------:R-:W-:Y:S01]  /*0110*/  BSSY.RECONVERGENT B1, `(.L_x_26) ;  /* 0x000002a000017945 */ /* 0x000fe20003800200 */
        /* <DEDUP_REMOVED lines=11> */
[----:B------:R-:W-:Y:S02]  /*01d0*/  IMAD R5, R0, R2, R5 ;  /* 0x0000000200057224 */ /* 0x000fe400078e0205 */
[----:B------:R-:W0:Y:S03]  /*01e0*/  LDC.64 R2, c[0x0][0x380] ;  /* 0x0000e000ff027b82 */ /* 0x000e260000000a00 */
[----:B------:R-:W-:-:S13]  /*01f0*/  ISETP.GE.U32.AND P0, PT, R5, R0, PT ;  /* 0x000000000500720c */ /* 0x000fda0003f06070 */
[----:B------:R-:W-:Y:S01]  /*0200*/  @P0 IADD3 R5, PT, PT, -R0, R5, RZ ;  /* 0x0000000500050210 */ /* 0x000fe20007ffe1ff */
[----:B------:R-:W-:-:S03]  /*0210*/  @P0 VIADD R9, R9, 0x1 ;  /* 0x0000000109090836 */ /* 0x000fc60000000000 */
[----:B------:R-:W-:Y:S02]  /*0220*/  ISETP.GE.U32.AND P1, PT, R5, R0, PT ;  /* 0x000000000500720c */ /* 0x000fe40003f26070 */
[----:B------:R-:W2:Y:S11]  /*0230*/  LDC.64 R4, c[0x0][0x390] ;  /* 0x0000e400ff047b82 */ /* 0x000eb60000000a00 */
[----:B------:R-:W-:-:S02]  /*0240*/  @P1 IADD3 R9, PT, PT, R9, 0x1, RZ ;  /* 0x0000000109091810 */ /* 0x000fc40007ffe0ff */
[----:B------:R-:W-:-:S05]  /*0250*/  @!P2 LOP3.LUT R9, RZ, R0, RZ, 0x33, !PT ;  /* 0x00000000ff09a212 */ /* 0x000fca00078e33ff */
[----:B------:R-:W-:-:S05]  /*0260*/  IMAD.IADD R6, R6, 0x1, R9 ;  /* 0x0000000106067824 */ /* 0x000fca00078e0209 */
[C---:B------:R-:W-:Y:S02]  /*0270*/  LOP3.LUT R8, R6.reuse, 0x3, RZ, 0xc0, !PT ;  /* 0x0000000306087812 */ /* 0x040fe400078ec0ff */
[----:B------:R-:W-:Y:S02]  /*0280*/  ISETP.GE.U32.AND P1, PT, R6, 0x3, PT ;  /* 0x000000030600780c */ /* 0x000fe40003f26070 */
[----:B------:R-:W-:-:S13]  /*0290*/  ISETP.NE.AND P0, PT, R8, 0x3, PT ;  /* 0x000000030800780c */ /* 0x000fda0003f05270 */
[----:B01----:R-:W-:Y:S05]  /*02a0*/  @!P0 BRA `(.L_x_27) ;  /* 0x0000000000408947 */ /* 0x003fea0003800000 */
[----:B------:R-:W0:Y:S01]  /*02b0*/  LDC.64 R8, c[0x0][0x380] ;  /* 0x0000e000ff087b82 */ /* 0x000e220000000a00 */
[----:B------:R-:W-:-:S04]  /*02c0*/  IADD3 R6, PT, PT, R6, 0x1, RZ ;  /* 0x0000000106067810 */ /* 0x000fc80007ffe0ff */
[----:B------:R-:W-:-:S03]  /*02d0*/  LOP3.LUT R6, R6, 0x3, RZ, 0xc0, !PT ;  /* 0x0000000306067812 */ /* 0x000fc600078ec0ff */
[----:B------:R-:W1:Y:S02]  /*02e0*/  LDC.64 R10, c[0x0][0x390] ;  /* 0x0000e400ff0a7b82 */ /* 0x000e640000000a00 */
[----:B------:R-:W-:-:S07]  /*02f0*/  IMAD.MOV R6, RZ, RZ, -R6 ;  /* 0x000000ffff067224 */ /* 0x000fce00078e0a06 */
.L_x_28:
[----:B------:R-:W-:Y:S01]  /*0300*/  R2UR UR4, R18 ;  /* 0x00000000120472ca */ /* 0x000fe200000e0000 */
[----:B0-----:R-:W-:Y:S01]  /*0310*/  IMAD.WIDE R12, R7, 0x4, R8 ;  /* 0x00000004070c7825 */ /* 0x001fe200078e0208 */
[----:B------:R-:W-:-:S13]  /*0320*/  R2UR UR5, R19 ;  /* 0x00000000130572ca */ /* 0x000fda00000e0000 */
[----:B------:R-:W1:Y:S01]  /*0330*/  LDG.E R13, desc[UR4][R12.64] ;  /* 0x000000040c0d7981 */ /* 0x000e62000c1e1900 */
[----:B------:R-:W-:Y:S02]  /*0340*/  VIADD R6, R6, 0x1 ;  /* 0x0000000106067836 */ /* 0x000fe40000000000 */
[----:B---3--:R-:W-:-:S03]  /*0350*/  HFMA2 R17, -RZ, RZ, 0, 5.9604644775390625e-08 ;  /* 0x00000001ff117431 */ /* 0x008fc600000001ff */
[----:B------:R-:W-:Y:S02]  /*0360*/  ISETP.NE.AND P0, PT, R6, RZ, PT ;  /* 0x000000ff0600720c */ /* 0x000fe40003f05270 */
[----:B------:R-:W-:Y:S01]  /*0370*/  IADD3 R7, PT, PT, R0, R7, RZ ;  /* 0x0000000700077210 */ /* 0x000fe20007ffe0ff */
[----:B-1----:R-:W-:-:S05]  /*0380*/  IMAD.WIDE R14, R13, 0x4, R10 ;  /* 0x000000040d0e7825 */ /* 0x002fca00078e020a */
[----:B------:R3:W-:Y:S05]  /*0390*/  REDG.E.ADD.STRONG.GPU desc[UR4][R14.64], R17 ;  /* 0x000000110e00798e */ /* 0x0007ea000c12e104 */
[----:B------:R-:W-:Y:S05]  /*03a0*/  @P0 BRA `(.L_x_28) ;  /* 0xfffffffc00d40947 */ /* 0x000fea000383ffff */
.L_x_27:
[----:B------:R-:W-:Y:S05]  /*03b0*/  BSYNC.RECONVERGENT B1 ;  /* 0x0000000000017941 */ /* 0x000fea0003800200 */
.L_x_26:
[----:B------:R-:W-:Y:S05]  /*03c0*/  @!P1 BRA `(.L_x_25) ;  /* 0x0000000000609947 */ /* 0x000fea0003800000 */
.L_x_29:
[----:B------:R-:W-:Y:S01]  /*03d0*/  R2UR UR4, R18 ;  /* 0x00000000120472ca */ /* 0x000fe200000e0000 */
[----:B---3--:R-:W-:Y:S01]  /*03e0*/  IMAD.WIDE R14, R7, 0x4, R2 ;  /* 0x00000004070e7825 */ /* 0x008fe200078e0202 */
[----:B------:R-:W-:-:S13]  /*03f0*/  R2UR UR5, R19 ;  /* 0x00000000130572ca */ /* 0x000fda00000e0000 */
[----:B------:R-:W2:Y:S01]  /*0400*/  LDG.E R9, desc[UR4][R14.64] ;  /* 0x000000040e097981 */ /* 0x000ea2000c1e1900 */
[----:B------:R-:W-:Y:S01]  /*0410*/  R2UR UR8, R18 ;  /* 0x00000000120872ca */ /* 0x000fe200000e0000 */
[----:B-1----:R-:W-:Y:S01]  /*0420*/  IMAD.MOV.U32 R21, RZ, RZ, 0x1 ;  /* 0x00000001ff157424 */ /* 0x002fe200078e00ff */
[----:B------:R-:W-:Y:S01]  /*0430*/  R2UR UR9, R19 ;  /* 0x00000000130972ca */ /* 0x000fe200000e0000 */
[----:B------:R-:W-:-:S04]  /*0440*/  IMAD.WIDE R10, R0, 0x4, R14 ;  /* 0x00000004000a7825 */ /* 0x000fc800078e020e */
[----:B--2---:R-:W-:-:S05]  /*0450*/  IMAD.WIDE R8, R9, 0x4, R4 ;  /* 0x0000000409087825 */ /* 0x004fca00078e0204 */
[----:B------:R0:W-:Y:S04]  /*0460*/  REDG.E.ADD.STRONG.GPU desc[UR4][R8.64], R21 ;  /* 0x000000150800798e */ /* 0x0001e8000c12e104 */
[----:B------:R-:W2:Y:S01]  /*0470*/  LDG.E R13, desc[UR8][R10.64] ;  /* 0x000000080a0d7981 */ /* 0x000ea2000c1e1900 */
[----:B------:R-:W-:-:S04]  /*0480*/  IMAD.WIDE R14, R0, 0x4, R10 ;  /* 0x00000004000e7825 */ /* 0x000fc800078e020a */
[----:B--2---:R-:W-:-:S05]  /*0490*/  IMAD.WIDE R12, R13, 0x4, R4 ;  /* 0x000000040d0c7825 */ /* 0x004fca00078e0204 */
[----:B------:R1:W-:Y:S04]  /*04a0*/  REDG.E.ADD.STRONG.GPU desc[UR4][R12.64], R21 ;  /* 0x000000150c00798e */ /* 0x0003e8000c12e104 */
[----:B------:R-:W2:Y:S01]  /*04b0*/  LDG.E R17, desc[UR8][R14.64] ;  /* 0x000000080e117981 */ /* 0x000ea2000c1e1900 */
[C---:B0-----:R-:W-:Y:S01]  /*04c0*/  IMAD.WIDE R8, R0.reuse, 0x4, R14 ;  /* 0x0000000400087825 */ /* 0x041fe200078e020e */
[----:B------:R-:W-:-:S03]  /*04d0*/  LEA R7, R0, R7, 0x2 ;  /* 0x0000000700077211 */ /* 0x000fc600078e10ff */
[----:B--2---:R-:W-:-:S05]  /*04e0*/  IMAD.WIDE R16, R17, 0x4, R4 ;  /* 0x0000000411107825 */ /* 0x004fca00078e0204 */
[----:B------:R1:W-:Y:S04]  /*04f0*/  REDG.E.ADD.STRONG.GPU desc[UR4][R16.64], R21 ;  /* 0x000000151000798e */ /* 0x0003e8000c12e104 */
[----:B------:R-:W2:Y:S01]  /*0500*/  LDG.E R9, desc[UR8][R8.64] ;  /* 0x0000000808097981 */ /* 0x000ea2000c1e1900 */
[----:B------:R-:W-:Y:S01]  /*0510*/  ISETP.GE.AND P0, PT, R7, UR6, PT ;  /* 0x0000000607007c0c */ /* 0x000fe2000bf06270 */
[----:B--2---:R-:W-:-:S05]  /*0520*/  IMAD.WIDE R10, R9, 0x4, R4 ;  /* 0x00000004090a7825 */ /* 0x004fca00078e0204 */
[----:B------:R1:W-:Y:S07]  /*0530*/  REDG.E.ADD.STRONG.GPU desc[UR4][R10.64], R21 ;  /* 0x000000150a00798e */ /* 0x0003ee000c12e104 */
[----:B------:R-:W-:Y:S05]  /*0540*/  @!P0 BRA `(.L_x_29) ;  /* 0xfffffffc00a08947 */ /* 0x000fea000383ffff */
.L_x_25:
[----:B------:R-:W-:Y:S05]  /*0550*/  BSYNC.RECONVERGENT B0 ;  /* 0x0000000000007941 */ /* 0x000fea0003800200 */
.L_x_24:
[----:B------:R-:W-:Y:S06]  /*0560*/  BAR.SYNC.DEFER_BLOCKING 0x0 ;  /* 0x0000000000007b1d */ /* 0x000fec0000010000 */
[----:B------:R-:W-:Y:S05]  /*0570*/  EXIT ;  /* 0x000000000000794d */ /* 0x000fea0003800000 */
.L_x_30:
        /* <DEDUP_REMOVED lines=16> */
.L_x_35:


//--------------------- .nv.shared.reserved.0     --------------------------
	.section	.nv.shared.reserved.0,"aw",@nobits
	.weak		__nv_reservedSMEM_offset_0_alias
	.size		__nv_reservedSMEM_offset_0_alias, 0, 64
	.other		__nv_reservedSMEM_offset_0_alias,@"STO_CUDA_RESERVED_SHARED STV_DEFAULT"
__nv_reservedSMEM_offset_0_alias:
	.zero		0
	.zero		64


//--------------------- .nv.shared._Z11scan_kernelPiS_S_i --------------------------
	.section	.nv.shared._Z11scan_kernelPiS_S_i,"aw",@nobits
	.sectionflags	@""
	.align	4
.nv.shared._Z11scan_kernelPiS_S_i:
	.zero		3136


//--------------------- .nv.constant0._Z17get_result_kernelPiS_S_i --------------------------
	.section	.nv.constant0._Z17get_result_kernelPiS_S_i,"a",@progbits
	.sectionflags	@""
	.align	4
.nv.constant0._Z17get_result_kernelPiS_S_i:
	.zero		924


//--------------------- .nv.constant0._Z12check_kernelPiS_ --------------------------
	.section	.nv.constant0._Z12check_kernelPiS_,"a",@progbits
	.sectionflags	@""
	.align	4
.nv.constant0._Z12check_kernelPiS_:
	.zero		912


//--------------------- .nv.constant0._Z18array_clear_kernelPii --------------------------
	.section	.nv.constant0._Z18array_clear_kernelPii,"a",@progbits
	.sectionflags	@""
	.align	4
.nv.constant0._Z18array_clear_kernelPii:
	.zero		908


//--------------------- .nv.constant0._Z11scan_kernelPiS_S_i --------------------------
	.section	.nv.constant0._Z11scan_kernelPiS_S_i,"a",@progbits
	.sectionflags	@""
	.align	4
.nv.constant0._Z11scan_kernelPiS_S_i:
	.zero		924


//--------------------- .nv.constant0._Z16histogram_kernelPiiS_ --------------------------
	.section	.nv.constant0._Z16histogram_kernelPiiS_,"a",@progbits
	.sectionflags	@""
	.align	4
.nv.constant0._Z16histogram_kernelPiiS_:
	.zero		920


//--------------------- SYMBOLS --------------------------

	.type		.nv.reservedSmem.offset0,@object
	.size		.nv.reservedSmem.offset0,0x4
	.type		.nv.reservedSmem.cap,@object
	.size		.nv.reservedSmem.cap,0x4
